	.target	sm_80

	.elftype	@"ET_EXEC"


//--------------------- .note.nv.tkinfo           --------------------------
	.section	.note.nv.tkinfo,"",@"SHT_NOTE"
	.sectionflags	@"SHF_NOTE_NV_TKINFO"
	.tkinfo
        /*0018*/ 	.word	0x00000002
        /*0030*/ 	.string	""
        /*0030*/ 	.string	"ptxas"
        /*0030*/ 	.string	"Cuda compilation tools, release 13.0, V13.0.88"
        /*0030*/ 	.string	"Build cuda_13.0.r13.0/compiler.36424714_0"
        /*0030*/ 	.string	"-v  -suppress-debug-info  -lineinfo  -arch sm_80 "



//--------------------- .note.nv.cuinfo           --------------------------
	.section	.note.nv.cuinfo,"",@"SHT_NOTE"
	.sectionflags	@"SHF_NOTE_NV_CUINFO"
        /*0018*/ 	.short	0x0002
        /*001a*/ 	.short	0x0050
        /*001c*/ 	.short	0x0082
	.zero		2


//--------------------- .nv.info                  --------------------------
	.section	.nv.info,"",@"SHT_CUDA_INFO"
	.align	4


	//----- nvinfo : EIATTR_REGCOUNT
	.align		4
        /*0000*/ 	.byte	0x04, 0x2f
        /*0002*/ 	.short	(.L_1 - .L_0)
	.align		4
.L_0:
        /*0004*/ 	.word	index@(matmul_kernel)
        /*0008*/ 	.word	0x00000060


	//----- nvinfo : EIATTR_FRAME_SIZE
	.align		4
.L_1:
        /*000c*/ 	.byte	0x04, 0x11
        /*000e*/ 	.short	(.L_3 - .L_2)
	.align		4
.L_2:
        /*0010*/ 	.word	index@(matmul_kernel)
        /*0014*/ 	.word	0x00000000


	//----- nvinfo : EIATTR_MIN_STACK_SIZE
	.align		4
.L_3:
        /*0018*/ 	.byte	0x04, 0x12
        /*001a*/ 	.short	(.L_5 - .L_4)
	.align		4
.L_4:
        /*001c*/ 	.word	index@(matmul_kernel)
        /*0020*/ 	.word	0x00000000
.L_5:


//--------------------- .nv.info.matmul_kernel    --------------------------
	.section	.nv.info.matmul_kernel,"",@"SHT_CUDA_INFO"
	.sectionflags	@""
	.align	4


	//----- nvinfo : EIATTR_CUDA_API_VERSION
	.align		4
        /*0000*/ 	.byte	0x04, 0x37
        /*0002*/ 	.short	(.L_7 - .L_6)
.L_6:
        /*0004*/ 	.word	0x00000082


	//----- nvinfo : EIATTR_SW2861232_WAR
	.align		4
.L_7:
        /*0008*/ 	.byte	0x01, 0x35
	.zero		2


	//----- nvinfo : EIATTR_PARAM_CBANK
	.align		4
        /*000c*/ 	.byte	0x04, 0x0a
        /*000e*/ 	.short	(.L_9 - .L_8)
	.align		4
.L_8:
        /*0010*/ 	.word	index@(.nv.constant0.matmul_kernel)
        /*0014*/ 	.short	0x0160
        /*0016*/ 	.short	0x0050


	//----- nvinfo : EIATTR_CBANK_PARAM_SIZE
	.align		4
.L_9:
        /*0018*/ 	.byte	0x03, 0x19
        /*001a*/ 	.short	0x0050


	//----- nvinfo : EIATTR_KPARAM_INFO
	.align		4
        /*001c*/ 	.byte	0x04, 0x17
        /*001e*/ 	.short	(.L_11 - .L_10)
.L_10:
        /*0020*/ 	.word	0x00000000
        /*0024*/ 	.short	0x000d
        /*0026*/ 	.short	0x0048
        /*0028*/ 	.byte	0x00, 0xf4, 0x21, 0x00


	//----- nvinfo : EIATTR_KPARAM_INFO
	.align		4
.L_11:
        /*002c*/ 	.byte	0x04, 0x17
        /*002e*/ 	.short	(.L_13 - .L_12)
.L_12:
        /*0030*/ 	.word	0x00000000
        /*0034*/ 	.short	0x000c
        /*0036*/ 	.short	0x0040
        /*0038*/ 	.byte	0x00, 0xf4, 0x21, 0x00


	//----- nvinfo : EIATTR_KPARAM_INFO
	.align		4
.L_13:
        /*003c*/ 	.byte	0x04, 0x17
        /*003e*/ 	.short	(.L_15 - .L_14)
.L_14:
        /*0040*/ 	.word	0x00000000
        /*0044*/ 	.short	0x000b
        /*0046*/ 	.short	0x0038
        /*0048*/ 	.byte	0x00, 0xf0, 0x11, 0x00


	//----- nvinfo : EIATTR_KPARAM_INFO
	.align		4
.L_15:
        /*004c*/ 	.byte	0x04, 0x17
        /*004e*/ 	.short	(.L_17 - .L_16)
.L_16:
        /*0050*/ 	.word	0x00000000
        /*0054*/ 	.short	0x000a
        /*0056*/ 	.short	0x0034
        /*0058*/ 	.byte	0x00, 0xf0, 0x11, 0x00


	//----- nvinfo : EIATTR_KPARAM_INFO
	.align		4
.L_17:
        /*005c*/ 	.byte	0x04, 0x17
        /*005e*/ 	.short	(.L_19 - .L_18)
.L_18:
        /*0060*/ 	.word	0x00000000
        /*0064*/ 	.short	0x0009
        /*0066*/ 	.short	0x0030
        /*0068*/ 	.byte	0x00, 0xf0, 0x11, 0x00


	//----- nvinfo : EIATTR_KPARAM_INFO
	.align		4
.L_19:
        /*006c*/ 	.byte	0x04, 0x17
        /*006e*/ 	.short	(.L_21 - .L_20)
.L_20:
        /*0070*/ 	.word	0x00000000
        /*0074*/ 	.short	0x0008
        /*0076*/ 	.short	0x002c
        /*0078*/ 	.byte	0x00, 0xf0, 0x11, 0x00


	//----- nvinfo : EIATTR_KPARAM_INFO
	.align		4
.L_21:
        /*007c*/ 	.byte	0x04, 0x17
        /*007e*/ 	.short	(.L_23 - .L_22)
.L_22:
        /*0080*/ 	.word	0x00000000
        /*0084*/ 	.short	0x0007
        /*0086*/ 	.short	0x0028
        /*0088*/ 	.byte	0x00, 0xf0, 0x11, 0x00


	//----- nvinfo : EIATTR_KPARAM_INFO
	.align		4
.L_23:
        /*008c*/ 	.byte	0x04, 0x17
        /*008e*/ 	.short	(.L_25 - .L_24)
.L_24:
        /*0090*/ 	.word	0x00000000
        /*0094*/ 	.short	0x0006
        /*0096*/ 	.short	0x0024
        /*0098*/ 	.byte	0x00, 0xf0, 0x11, 0x00


	//----- nvinfo : EIATTR_KPARAM_INFO
	.align		4
.L_25:
        /*009c*/ 	.byte	0x04, 0x17
        /*009e*/ 	.short	(.L_27 - .L_26)
.L_26:
        /*00a0*/ 	.word	0x00000000
        /*00a4*/ 	.short	0x0005
        /*00a6*/ 	.short	0x0020
        /*00a8*/ 	.byte	0x00, 0xf0, 0x11, 0x00


	//----- nvinfo : EIATTR_KPARAM_INFO
	.align		4
.L_27:
        /*00ac*/ 	.byte	0x04, 0x17
        /*00ae*/ 	.short	(.L_29 - .L_28)
.L_28:
        /*00b0*/ 	.word	0x00000000
        /*00b4*/ 	.short	0x0004
        /*00b6*/ 	.short	0x001c
        /*00b8*/ 	.byte	0x00, 0xf0, 0x11, 0x00


	//----- nvinfo : EIATTR_KPARAM_INFO
	.align		4
.L_29:
        /*00bc*/ 	.byte	0x04, 0x17
        /*00be*/ 	.short	(.L_31 - .L_30)
.L_30:
        /*00c0*/ 	.word	0x00000000
        /*00c4*/ 	.short	0x0003
        /*00c6*/ 	.short	0x0018
        /*00c8*/ 	.byte	0x00, 0xf0, 0x11, 0x00


	//----- nvinfo : EIATTR_KPARAM_INFO
	.align		4
.L_31:
        /*00cc*/ 	.byte	0x04, 0x17
        /*00ce*/ 	.short	(.L_33 - .L_32)
.L_32:
        /*00d0*/ 	.word	0x00000000
        /*00d4*/ 	.short	0x0002
        /*00d6*/ 	.short	0x0010
        /*00d8*/ 	.byte	0x00, 0xf4, 0x21, 0x00


	//----- nvinfo : EIATTR_KPARAM_INFO
	.align		4
.L_33:
        /*00dc*/ 	.byte	0x04, 0x17
        /*00de*/ 	.short	(.L_35 - .L_34)
.L_34:
        /*00e0*/ 	.word	0x00000000
        /*00e4*/ 	.short	0x0001
        /*00e6*/ 	.short	0x0008
        /*00e8*/ 	.byte	0x00, 0xf4, 0x21, 0x00


	//----- nvinfo : EIATTR_KPARAM_INFO
	.align		4
.L_35:
        /*00ec*/ 	.byte	0x04, 0x17
        /*00ee*/ 	.short	(.L_37 - .L_36)
.L_36:
        /*00f0*/ 	.word	0x00000000
        /*00f4*/ 	.short	0x0000
        /*00f6*/ 	.short	0x0000
        /*00f8*/ 	.byte	0x00, 0xf4, 0x21, 0x00


	//----- nvinfo : EIATTR_MAXREG_COUNT
	.align		4
.L_37:
        /*00fc*/ 	.byte	0x03, 0x1b
        /*00fe*/ 	.short	0x00ff


	//----- nvinfo : EIATTR_NUM_BARRIERS
	.align		4
        /*0100*/ 	.byte	0x02, 0x4c
        /*0102*/ 	.byte	0x01
	.zero		1


	//----- nvinfo : EIATTR_MERCURY_ISA_VERSION
	.align		4
        /*0104*/ 	.byte	0x03, 0x5f
        /*0106*/ 	.short	0x0000


	//----- nvinfo : EIATTR_EXIT_INSTR_OFFSETS
	.align		4
        /*0108*/ 	.byte	0x04, 0x1c
        /*010a*/ 	.short	(.L_39 - .L_38)


	//   ....[0]....
.L_38:
        /*010c*/ 	.word	0x00002840


	//   ....[1]....
        /*0110*/ 	.word	0x00002870


	//----- nvinfo : EIATTR_REQNTID
	.align		4
.L_39:
        /*0114*/ 	.byte	0x04, 0x10
        /*0116*/ 	.short	(.L_41 - .L_40)
.L_40:
        /*0118*/ 	.word	0x00000080
        /*011c*/ 	.word	0x00000001
        /*0120*/ 	.word	0x00000001
.L_41:


//--------------------- .nv.callgraph             --------------------------
	.section	.nv.callgraph,"",@"SHT_CUDA_CALLGRAPH"
	.align	4
	.sectionentsize	8
	.align		4
        /*0000*/ 	.word	0x00000000
	.align		4
        /*0004*/ 	.word	0xffffffff
	.align		4
        /*0008*/ 	.word	0x00000000
	.align		4
        /*000c*/ 	.word	0xfffffffe
	.align		4
        /*0010*/ 	.word	0x00000000
	.align		4
        /*0014*/ 	.word	0xfffffffd
	.align		4
        /*0018*/ 	.word	0x00000000
	.align		4
        /*001c*/ 	.word	0xfffffffc


//--------------------- .nv.rel.action            --------------------------
	.section	.nv.rel.action,"",@"SHT_CUDA_RELOCINFO"
	.align	8
	.sectionentsize	8
        /*0000*/ 	.byte	0x73, 0x00, 0x00, 0x00, 0x00, 0x00, 0x00, 0x00, 0x00, 0x00, 0x00, 0x11, 0x25, 0x00, 0x05, 0x36


//--------------------- .nv.constant0.matmul_kernel --------------------------
	.section	.nv.constant0.matmul_kernel,"a",@progbits
	.sectionflags	@""
	.align	4
.nv.constant0.matmul_kernel:
	.zero		432


//--------------------- .text.matmul_kernel       --------------------------
	.section	.text.matmul_kernel,"ax",@progbits
	.sectioninfo	@"SHI_REGISTERS=96"
	.align	128
        .global         matmul_kernel
        .type           matmul_kernel,@function
        .size           matmul_kernel,(.L_x_3 - matmul_kernel)
        .other          matmul_kernel,@"STO_CUDA_ENTRY STV_DEFAULT"
matmul_kernel:
.text.matmul_kernel:
[----:B------:R-:W-:Y:S02]  /*0000*/  IMAD.MOV.U32 R1, RZ, RZ, c[0x0][0x28] ;  /* 0x00000a00ff017624 */ /* 0x000fe400078e00ff */
[----:B------:R-:W-:Y:S01]  /*0010*/  IMAD.MOV.U32 R0, RZ, RZ, c[0x0][0x17c] ;  /* 0x00005f00ff007624 */ /* 0x000fe200078e00ff */
[----:B------:R-:W0:Y:S01]  /*0020*/  S2R R5, SR_CTAID.X ;  /* 0x0000000000057919 */ /* 0x000e220000002500 */
[----:B------:R-:W-:-:S03]  /*0030*/  ULDC.64 UR6, c[0x0][0x118] ;  /* 0x0000460000067ab9 */ /* 0x000fc60000000a00 */
[----:B------:R-:W-:-:S04]  /*0040*/  IADD3 R0, R0, 0x3f, RZ ;  /* 0x0000003f00007810 */ /* 0x000fc80007ffe0ff */
[----:B------:R-:W-:-:S04]  /*0050*/  SHF.R.S32.HI R3, RZ, 0x1f, R0 ;  /* 0x0000001fff037819 */ /* 0x000fc80000011400 */
[----:B------:R-:W-:-:S04]  /*0060*/  LEA.HI R3, R3, R0, RZ, 0x6 ;  /* 0x0000000003037211 */ /* 0x000fc800078f30ff */
[----:B------:R-:W-:-:S05]  /*0070*/  SHF.R.S32.HI R3, RZ, 0x6, R3 ;  /* 0x00000006ff037819 */ /* 0x000fca0000011403 */
[----:B------:R-:W-:Y:S01]  /*0080*/  IMAD.SHL.U32 R4, R3, 0x8, RZ ;  /* 0x0000000803047824 */ /* 0x000fe200078e00ff */
[----:B0-----:R-:W-:-:S04]  /*0090*/  IABS R8, R5 ;  /* 0x0000000500087213 */ /* 0x001fc80000000000 */
[-C--:B------:R-:W-:Y:S02]  /*00a0*/  IABS R7, R4.reuse ;  /* 0x0000000400077213 */ /* 0x080fe40000000000 */
[----:B------:R-:W-:Y:S02]  /*00b0*/  IABS R10, R4 ;  /* 0x00000004000a7213 */ /* 0x000fe40000000000 */
[----:B------:R-:W0:Y:S08]  /*00c0*/  I2F.RP R0, R7 ;  /* 0x0000000700007306 */ /* 0x000e300000209400 */
[----:B0-----:R-:W0:Y:S02]  /*00d0*/  MUFU.RCP R0, R0 ;  /* 0x0000000000007308 */ /* 0x001e240000001000 */
[----:B0-----:R-:W-:Y:S01]  /*00e0*/  IADD3 R2, R0, 0xffffffe, RZ ;  /* 0x0ffffffe00027810 */ /* 0x001fe20007ffe0ff */
[----:B------:R-:W-:-:S05]  /*00f0*/  IMAD.MOV R0, RZ, RZ, -R10 ;  /* 0x000000ffff007224 */ /* 0x000fca00078e0a0a */
[----:B------:R0:W1:Y:S02]  /*0100*/  F2I.FTZ.U32.TRUNC.NTZ R3, R2 ;  /* 0x0000000200037305 */ /* 0x000064000021f000 */
[----:B0-----:R-:W-:Y:S02]  /*0110*/  IMAD.MOV.U32 R2, RZ, RZ, RZ ;  /* 0x000000ffff027224 */ /* 0x001fe400078e00ff */
[----:B-1----:R-:W-:-:S04]  /*0120*/  IMAD.MOV R6, RZ, RZ, -R3 ;  /* 0x000000ffff067224 */ /* 0x002fc800078e0a03 */
[----:B------:R-:W-:Y:S02]  /*0130*/  IMAD R9, R6, R7, RZ ;  /* 0x0000000706097224 */ /* 0x000fe400078e02ff */
[----:B------:R-:W-:Y:S02]  /*0140*/  IMAD.MOV.U32 R6, RZ, RZ, R8 ;  /* 0x000000ffff067224 */ /* 0x000fe400078e0008 */
[----:B------:R-:W-:-:S06]  /*0150*/  IMAD.HI.U32 R3, R3, R9, R2 ;  /* 0x0000000903037227 */ /* 0x000fcc00078e0002 */
[----:B------:R-:W-:-:S04]  /*0160*/  IMAD.HI.U32 R3, R3, R6, RZ ;  /* 0x0000000603037227 */ /* 0x000fc800078e00ff */
[----:B------:R-:W-:-:S05]  /*0170*/  IMAD R0, R3, R0, R6 ;  /* 0x0000000003007224 */ /* 0x000fca00078e0206 */
[----:B------:R-:W-:-:S13]  /*0180*/  ISETP.GT.U32.AND P1, PT, R7, R0, PT ;  /* 0x000000000700720c */ /* 0x000fda0003f24070 */
[----:B------:R-:W-:Y:S01]  /*0190*/  @!P1 IMAD.IADD R0, R0, 0x1, -R7 ;  /* 0x0000000100009824 */ /* 0x000fe200078e0a07 */
[----:B------:R-:W-:Y:S02]  /*01a0*/  @!P1 IADD3 R3, R3, 0x1, RZ ;  /* 0x0000000103039810 */ /* 0x000fe40007ffe0ff */
[----:B------:R-:W-:Y:S02]  /*01b0*/  ISETP.NE.AND P1, PT, R4, RZ, PT ;  /* 0x000000ff0400720c */ /* 0x000fe40003f25270 */
[----:B------:R-:W-:Y:S02]  /*01c0*/  ISETP.GE.U32.AND P0, PT, R0, R7, PT ;  /* 0x000000070000720c */ /* 0x000fe40003f06070 */
[----:B------:R-:W-:-:S04]  /*01d0*/  LOP3.LUT R0, R5, R4, RZ, 0x3c, !PT ;  /* 0x0000000405007212 */ /* 0x000fc800078e3cff */
[----:B------:R-:W-:Y:S01]  /*01e0*/  ISETP.GE.AND P2, PT, R0, RZ, PT ;  /* 0x000000ff0000720c */ /* 0x000fe20003f46270 */
[----:B------:R-:W-:-:S05]  /*01f0*/  IMAD.MOV.U32 R0, RZ, RZ, c[0x0][0x178] ;  /* 0x00005e00ff007624 */ /* 0x000fca00078e00ff */
[----:B------:R-:W-:Y:S02]  /*0200*/  IADD3 R0, R0, 0xf, RZ ;  /* 0x0000000f00007810 */ /* 0x000fe40007ffe0ff */
[----:B------:R-:W-:-:S05]  /*0210*/  @P0 IADD3 R3, R3, 0x1, RZ ;  /* 0x0000000103030810 */ /* 0x000fca0007ffe0ff */
[----:B------:R-:W-:Y:S01]  /*0220*/  IMAD.MOV.U32 R2, RZ, RZ, R3 ;  /* 0x000000ffff027224 */ /* 0x000fe200078e0003 */
[----:B------:R-:W-:-:S03]  /*0230*/  SHF.R.S32.HI R3, RZ, 0x1f, R0 ;  /* 0x0000001fff037819 */ /* 0x000fc60000011400 */
[----:B------:R-:W-:Y:S01]  /*0240*/  @!P2 IMAD.MOV R2, RZ, RZ, -R2 ;  /* 0x000000ffff02a224 */ /* 0x000fe200078e0a02 */
[----:B------:R-:W-:Y:S02]  /*0250*/  @!P1 LOP3.LUT R2, RZ, R4, RZ, 0x33, !PT ;  /* 0x00000004ff029212 */ /* 0x000fe400078e33ff */
[----:B------:R-:W-:-:S03]  /*0260*/  LEA.HI R3, R3, R0, RZ, 0x4 ;  /* 0x0000000003037211 */ /* 0x000fc600078f20ff */
[----:B------:R-:W-:Y:S02]  /*0270*/  IMAD.SHL.U32 R6, R2, 0x8, RZ ;  /* 0x0000000802067824 */ /* 0x000fe400078e00ff */
[----:B------:R-:W-:-:S03]  /*0280*/  IMAD.MOV R2, RZ, RZ, -R2 ;  /* 0x000000ffff027224 */ /* 0x000fc600078e0a02 */
[----:B------:R-:W-:Y:S01]  /*0290*/  LEA.HI.SX32 R3, R3, -R6, 0x1c ;  /* 0x8000000603037211 */ /* 0x000fe200078fe2ff */
[----:B------:R-:W-:-:S03]  /*02a0*/  IMAD R4, R4, R2, R5 ;  /* 0x0000000204047224 */ /* 0x000fc600078e0205 */
[----:B------:R-:W-:Y:S02]  /*02b0*/  IMNMX R11, R3, 0x8, PT ;  /* 0x00000008030b7817 */ /* 0x000fe40003800200 */
[----:B------:R-:W-:Y:S02]  /*02c0*/  IABS R9, R4 ;  /* 0x0000000400097213 */ /* 0x000fe40000000000 */
[----:B------:R-:W-:-:S04]  /*02d0*/  IABS R7, R11 ;  /* 0x0000000b00077213 */ /* 0x000fc80000000000 */
[----:B------:R-:W0:Y:S08]  /*02e0*/  I2F.RP R0, R7 ;  /* 0x0000000700007306 */ /* 0x000e300000209400 */
[----:B0-----:R-:W0:Y:S02]  /*02f0*/  MUFU.RCP R0, R0 ;  /* 0x0000000000007308 */ /* 0x001e240000001000 */
[----:B0-----:R-:W-:-:S06]  /*0300*/  IADD3 R3, R0, 0xffffffe, RZ ;  /* 0x0ffffffe00037810 */ /* 0x001fcc0007ffe0ff */
[----:B------:R-:W0:Y:S02]  /*0310*/  F2I.FTZ.U32.TRUNC.NTZ R3, R3 ;  /* 0x0000000300037305 */ /* 0x000e24000021f000 */
[----:B0-----:R-:W-:-:S04]  /*0320*/  IMAD.MOV R8, RZ, RZ, -R3 ;  /* 0x000000ffff087224 */ /* 0x001fc800078e0a03 */
[----:B------:R-:W-:Y:S01]  /*0330*/  IMAD.MOV.U32 R2, RZ, RZ, R8 ;  /* 0x000000ffff027224 */ /* 0x000fe200078e0008 */
[----:B------:R-:W-:-:S03]  /*0340*/  IABS R8, R11 ;  /* 0x0000000b00087213 */ /* 0x000fc60000000000 */
[----:B------:R-:W-:Y:S02]  /*0350*/  IMAD R5, R2, R7, RZ ;  /* 0x0000000702057224 */ /* 0x000fe400078e02ff */
[----:B------:R-:W-:Y:S02]  /*0360*/  IMAD.MOV.U32 R2, RZ, RZ, RZ ;  /* 0x000000ffff027224 */ /* 0x000fe400078e00ff */
[----:B------:R-:W-:Y:S02]  /*0370*/  IMAD.MOV R0, RZ, RZ, -R8 ;  /* 0x000000ffff007224 */ /* 0x000fe400078e0a08 */
[----:B------:R-:W-:-:S06]  /*0380*/  IMAD.HI.U32 R2, R3, R5, R2 ;  /* 0x0000000503027227 */ /* 0x000fcc00078e0002 */
[----:B------:R-:W-:-:S04]  /*0390*/  IMAD.HI.U32 R2, R2, R9, RZ ;  /* 0x0000000902027227 */ /* 0x000fc800078e00ff */
[----:B------:R-:W-:Y:S02]  /*03a0*/  IMAD R0, R2, R0, R9 ;  /* 0x0000000002007224 */ /* 0x000fe400078e0209 */
[----:B------:R-:W-:-:S03]  /*03b0*/  IMAD.MOV.U32 R9, RZ, RZ, c[0x0][0x180] ;  /* 0x00006000ff097624 */ /* 0x000fc600078e00ff */
[----:B------:R-:W-:Y:S02]  /*03c0*/  ISETP.GT.U32.AND P1, PT, R7, R0, PT ;  /* 0x000000000700720c */ /* 0x000fe40003f24070 */
[----:B------:R-:W-:-:S11]  /*03d0*/  IADD3 R9, R9, 0x1f, RZ ;  /* 0x0000001f09097810 */ /* 0x000fd60007ffe0ff */
[----:B------:R-:W-:Y:S01]  /*03e0*/  @!P1 IMAD.IADD R0, R0, 0x1, -R7 ;  /* 0x0000000100009824 */ /* 0x000fe200078e0a07 */
[----:B------:R-:W-:Y:S02]  /*03f0*/  @!P1 IADD3 R2, R2, 0x1, RZ ;  /* 0x0000000102029810 */ /* 0x000fe40007ffe0ff */
[----:B------:R-:W-:Y:S02]  /*0400*/  ISETP.NE.AND P1, PT, R11, RZ, PT ;  /* 0x000000ff0b00720c */ /* 0x000fe40003f25270 */
[----:B------:R-:W-:Y:S02]  /*0410*/  ISETP.GE.U32.AND P0, PT, R0, R7, PT ;  /* 0x000000070000720c */ /* 0x000fe40003f06070 */
[----:B------:R-:W-:-:S04]  /*0420*/  LOP3.LUT R0, R4, R11, RZ, 0x3c, !PT ;  /* 0x0000000b04007212 */ /* 0x000fc800078e3cff */
[----:B------:R-:W-:Y:S02]  /*0430*/  ISETP.GE.AND P2, PT, R0, RZ, PT ;  /* 0x000000ff0000720c */ /* 0x000fe40003f46270 */
[----:B------:R-:W0:Y:S05]  /*0440*/  S2R R0, SR_TID.X ;  /* 0x0000000000007919 */ /* 0x000e2a0000002100 */
[----:B------:R-:W-:Y:S02]  /*0450*/  @P0 IADD3 R2, R2, 0x1, RZ ;  /* 0x0000000102020810 */ /* 0x000fe40007ffe0ff */
[----:B------:R-:W-:-:S03]  /*0460*/  ISETP.GT.AND P0, PT, R9, 0x1f, PT ;  /* 0x0000001f0900780c */ /* 0x000fc60003f04270 */
[----:B------:R-:W-:-:S04]  /*0470*/  IMAD.MOV.U32 R8, RZ, RZ, R2 ;  /* 0x000000ffff087224 */ /* 0x000fc800078e0002 */
[----:B------:R-:W-:Y:S01]  /*0480*/  @!P2 IMAD.MOV R8, RZ, RZ, -R8 ;  /* 0x000000ffff08a224 */ /* 0x000fe200078e0a08 */
[----:B------:R-:W-:-:S05]  /*0490*/  @!P1 LOP3.LUT R8, RZ, R11, RZ, 0x33, !PT ;  /* 0x0000000bff089212 */ /* 0x000fca00078e33ff */
[----:B------:R-:W-:Y:S01]  /*04a0*/  IMAD.MOV R2, RZ, RZ, -R8 ;  /* 0x000000ffff027224 */ /* 0x000fe200078e0a08 */
[----:B------:R-:W-:Y:S01]  /*04b0*/  @!P0 CS2R R24, SRZ ;  /* 0x0000000000188805 */ /* 0x000fe2000001ff00 */
[----:B------:R-:W-:Y:S01]  /*04c0*/  @!P0 CS2R R26, SRZ ;  /* 0x00000000001a8805 */ /* 0x000fe2000001ff00 */
[----:B------:R-:W-:Y:S01]  /*04d0*/  IMAD.SHL.U32 R8, R8, 0x40, RZ ;  /* 0x0000004008087824 */ /* 0x000fe200078e00ff */
[C---:B0-----:R-:W-:Y:S01]  /*04e0*/  LOP3.LUT R3, R0.reuse, 0xf, RZ, 0xc0, !PT ;  /* 0x0000000f00037812 */ /* 0x041fe200078ec0ff */
[----:B------:R-:W-:Y:S01]  /*04f0*/  IMAD R2, R11, R2, R4 ;  /* 0x000000020b027224 */ /* 0x000fe200078e0204 */
[----:B------:R-:W-:Y:S01]  /*0500*/  SHF.R.U32.HI R5, RZ, 0x4, R0 ;  /* 0x00000004ff057819 */ /* 0x000fe20000011600 */
[C---:B------:R-:W-:Y:S01]  /*0510*/  @!P0 IMAD.SHL.U32 R7, R0.reuse, 0x20, RZ ;  /* 0x0000002000078824 */ /* 0x040fe200078e00ff */
[----:B------:R-:W-:Y:S01]  /*0520*/  LOP3.LUT R4, R0, 0x1f, RZ, 0xc0, !PT ;  /* 0x0000001f00047812 */ /* 0x000fe200078ec0ff */
[----:B------:R-:W-:Y:S01]  /*0530*/  IMAD.IADD R2, R6, 0x1, R2 ;  /* 0x0000000106027824 */ /* 0x000fe200078e0202 */
[----:B------:R-:W-:Y:S01]  /*0540*/  SGXT.U32 R5, R5, 0x3 ;  /* 0x000000030505781a */ /* 0x000fe20000000000 */
[----:B------:R-:W-:Y:S01]  /*0550*/  @!P0 IMAD.SHL.U32 R6, R0, 0x40, RZ ;  /* 0x0000004000068824 */ /* 0x000fe200078e00ff */
[----:B------:R-:W-:Y:S01]  /*0560*/  @!P0 LOP3.LUT R7, R7, 0x60, RZ, 0xc0, !PT ;  /* 0x0000006007078812 */ /* 0x000fe200078ec0ff */
[----:B------:R-:W-:Y:S01]  /*0570*/  IMAD R2, R2, 0x10, R3 ;  /* 0x0000001002027824 */ /* 0x000fe200078e0203 */
[----:B------:R-:W-:Y:S01]  /*0580*/  LOP3.LUT R3, R0, 0x60, RZ, 0xc0, !PT ;  /* 0x0000006000037812 */ /* 0x000fe200078ec0ff */
[----:B------:R-:W-:Y:S05]  /*0590*/  @!P0 BRA `(.L_x_0) ;  /* 0x00001df000008947 */ /* 0x000fea0003800000 */
[----:B------:R-:W-:Y:S01]  /*05a0*/  IABS R6, c[0x0][0x17c] ;  /* 0x00005f0000067a13 */ /* 0x000fe20000000000 */
[----:B------:R-:W-:Y:S01]  /*05b0*/  IMAD.MOV.U32 R10, RZ, RZ, RZ ;  /* 0x000000ffff0a7224 */ /* 0x000fe200078e00ff */
[----:B------:R-:W-:Y:S01]  /*05c0*/  LEA.HI R7, R3, R8, RZ, 0x1b ;  /* 0x0000000803077211 */ /* 0x000fe200078fd8ff */
[----:B------:R-:W-:Y:S01]  /*05d0*/  ULDC UR4, c[0x0][0x180] ;  /* 0x0000600000047ab9 */ /* 0x000fe20000000800 */
[----:B------:R-:W0:Y:S01]  /*05e0*/  I2F.RP R13, R6 ;  /* 0x00000006000d7306 */ /* 0x000e220000209400 */
[----:B------:R-:W-:-:S02]  /*05f0*/  SHF.R.S32.HI R72, RZ, 0x1f, R9 ;  /* 0x0000001fff487819 */ /* 0x000fc40000011409 */
[C---:B------:R-:W-:Y:S02]  /*0600*/  IADD3 R12, R7.reuse, 0x3c, RZ ;  /* 0x0000003c070c7810 */ /* 0x040fe40007ffe0ff */
[C---:B------:R-:W-:Y:S02]  /*0610*/  IADD3 R14, R7.reuse, 0x38, RZ ;  /* 0x00000038070e7810 */ /* 0x040fe40007ffe0ff */
[----:B------:R-:W-:Y:S02]  /*0620*/  ISETP.GE.AND P2, PT, R12, RZ, PT ;  /* 0x000000ff0c00720c */ /* 0x000fe40003f46270 */
[----:B------:R-:W-:Y:S02]  /*0630*/  IABS R17, R14 ;  /* 0x0000000e00117213 */ /* 0x000fe40000000000 */
[C---:B------:R-:W-:Y:S02]  /*0640*/  IADD3 R18, R7.reuse, 0x2c, RZ ;  /* 0x0000002c07127810 */ /* 0x040fe40007ffe0ff */
[----:B------:R-:W-:-:S02]  /*0650*/  IADD3 R16, R7, 0x30, RZ ;  /* 0x0000003007107810 */ /* 0x000fc40007ffe0ff */
[----:B------:R-:W-:Y:S01]  /*0660*/  IABS R21, R18 ;  /* 0x0000001200157213 */ /* 0x000fe20000000000 */
[----:B0-----:R-:W0:Y:S01]  /*0670*/  MUFU.RCP R13, R13 ;  /* 0x0000000d000d7308 */ /* 0x001e220000001000 */
[----:B------:R-:W-:Y:S02]  /*0680*/  IABS R19, R16 ;  /* 0x0000001000137213 */ /* 0x000fe40000000000 */
[----:B------:R-:W-:Y:S02]  /*0690*/  ISETP.GE.AND P6, PT, R14, RZ, PT ;  /* 0x000000ff0e00720c */ /* 0x000fe40003fc6270 */
[----:B------:R-:W-:Y:S02]  /*06a0*/  ISETP.GE.AND P3, PT, R16, RZ, PT ;  /* 0x000000ff1000720c */ /* 0x000fe40003f66270 */
[C---:B------:R-:W-:Y:S02]  /*06b0*/  IADD3 R24, R7.reuse, 0x18, RZ ;  /* 0x0000001807187810 */ /* 0x040fe40007ffe0ff */
[----:B------:R-:W-:-:S02]  /*06c0*/  IADD3 R22, R7, 0x20, RZ ;  /* 0x0000002007167810 */ /* 0x000fc40007ffe0ff */
[----:B------:R-:W-:Y:S02]  /*06d0*/  IABS R29, R24 ;  /* 0x00000018001d7213 */ /* 0x000fe40000000000 */
[----:B------:R-:W-:Y:S02]  /*06e0*/  IABS R25, R22 ;  /* 0x0000001600197213 */ /* 0x000fe40000000000 */
[----:B------:R-:W-:Y:S02]  /*06f0*/  IADD3 R26, R7, 0x1c, RZ ;  /* 0x0000001c071a7810 */ /* 0x000fe40007ffe0ff */
[----:B0-----:R-:W-:Y:S02]  /*0700*/  IADD3 R11, R13, 0xffffffe, RZ ;  /* 0x0ffffffe0d0b7810 */ /* 0x001fe40007ffe0ff */
[----:B------:R-:W-:Y:S02]  /*0710*/  IABS R13, R12 ;  /* 0x0000000c000d7213 */ /* 0x000fe40000000000 */
[----:B------:R-:W-:-:S02]  /*0720*/  IADD3 R12, R7, 0x34, RZ ;  /* 0x00000034070c7810 */ /* 0x000fc40007ffe0ff */
[----:B------:R-:W0:Y:S01]  /*0730*/  F2I.FTZ.U32.TRUNC.NTZ R11, R11 ;  /* 0x0000000b000b7305 */ /* 0x000e22000021f000 */
[----:B------:R-:W-:Y:S02]  /*0740*/  IABS R27, R26 ;  /* 0x0000001a001b7213 */ /* 0x000fe40000000000 */
[----:B------:R-:W-:Y:S02]  /*0750*/  ISETP.GE.AND P5, PT, R12, RZ, PT ;  /* 0x000000ff0c00720c */ /* 0x000fe40003fa6270 */
[C---:B------:R-:W-:Y:S02]  /*0760*/  IADD3 R28, R7.reuse, 0x14, RZ ;  /* 0x00000014071c7810 */ /* 0x040fe40007ffe0ff */
[----:B------:R-:W-:Y:S02]  /*0770*/  IADD3 R32, R7, 0xc, RZ ;  /* 0x0000000c07207810 */ /* 0x000fe40007ffe0ff */
[----:B------:R-:W-:Y:S02]  /*0780*/  IABS R31, R28 ;  /* 0x0000001c001f7213 */ /* 0x000fe40000000000 */
[----:B------:R-:W-:-:S02]  /*0790*/  IABS R35, R32 ;  /* 0x0000002000237213 */ /* 0x000fc40000000000 */
[C---:B------:R-:W-:Y:S02]  /*07a0*/  IADD3 R30, R7.reuse, 0x10, RZ ;  /* 0x00000010071e7810 */ /* 0x040fe40007ffe0ff */
[----:B------:R-:W-:Y:S01]  /*07b0*/  IADD3 R34, R7, 0x8, RZ ;  /* 0x0000000807227810 */ /* 0x000fe20007ffe0ff */
[--C-:B0-----:R-:W-:Y:S01]  /*07c0*/  IMAD.MOV R15, RZ, RZ, -R11.reuse ;  /* 0x000000ffff0f7224 */ /* 0x101fe200078e0a0b */
[----:B------:R-:W-:Y:S02]  /*07d0*/  IABS R33, R30 ;  /* 0x0000001e00217213 */ /* 0x000fe40000000000 */
[----:B------:R-:W-:Y:S01]  /*07e0*/  IABS R37, R34 ;  /* 0x0000002200257213 */ /* 0x000fe20000000000 */
[----:B------:R-:W-:Y:S01]  /*07f0*/  IMAD R15, R15, R6, RZ ;  /* 0x000000060f0f7224 */ /* 0x000fe200078e02ff */
[----:B------:R-:W-:Y:S02]  /*0800*/  IABS R41, R7 ;  /* 0x0000000700297213 */ /* 0x000fe40000000000 */
[----:B------:R-:W-:Y:S01]  /*0810*/  IADD3 R36, R7, 0x4, RZ ;  /* 0x0000000407247810 */ /* 0x000fe20007ffe0ff */
[----:B------:R-:W-:Y:S01]  /*0820*/  IMAD.HI.U32 R10, R11, R15, R10 ;  /* 0x0000000f0b0a7227 */ /* 0x000fe200078e000a */
[----:B------:R-:W-:-:S02]  /*0830*/  LEA.HI R72, R72, R9, RZ, 0x5 ;  /* 0x0000000948487211 */ /* 0x000fc400078f28ff */
[----:B------:R-:W-:Y:S01]  /*0840*/  IABS R39, R36 ;  /* 0x0000002400277213 */ /* 0x000fe20000000000 */
[----:B------:R-:W-:Y:S01]  /*0850*/  IMAD.SHL.U32 R9, R0, 0x2, RZ ;  /* 0x0000000200097824 */ /* 0x000fe200078e00ff */
[----:B------:R-:W-:Y:S01]  /*0860*/  SHF.R.S32.HI R72, RZ, 0x5, R72 ;  /* 0x00000005ff487819 */ /* 0x000fe20000011448 */
[----:B------:R-:W-:-:S04]  /*0870*/  IMAD.HI.U32 R11, R10, R13, RZ ;  /* 0x0000000d0a0b7227 */ /* 0x000fc800078e00ff */
[----:B------:R-:W-:Y:S02]  /*0880*/  IMAD.MOV R15, RZ, RZ, -R11 ;  /* 0x000000ffff0f7224 */ /* 0x000fe400078e0a0b */
[----:B------:R-:W-:-:S04]  /*0890*/  IMAD.HI.U32 R11, R10, R17, RZ ;  /* 0x000000110a0b7227 */ /* 0x000fc800078e00ff */
[----:B------:R-:W-:Y:S02]  /*08a0*/  IMAD.MOV R11, RZ, RZ, -R11 ;  /* 0x000000ffff0b7224 */ /* 0x000fe400078e0a0b */
[C---:B------:R-:W-:Y:S02]  /*08b0*/  IMAD R13, R6.reuse, R15, R13 ;  /* 0x0000000f060d7224 */ /* 0x040fe400078e020d */
[----:B------:R-:W-:Y:S01]  /*08c0*/  IMAD R15, R6, R11, R17 ;  /* 0x0000000b060f7224 */ /* 0x000fe200078e0211 */
[----:B------:R-:W-:Y:S01]  /*08d0*/  IABS R17, R12 ;  /* 0x0000000c00117213 */ /* 0x000fe20000000000 */
[----:B------:R-:W-:Y:S01]  /*08e0*/  IMAD.HI.U32 R14, R10, R21, RZ ;  /* 0x000000150a0e7227 */ /* 0x000fe200078e00ff */
[C---:B------:R-:W-:Y:S02]  /*08f0*/  ISETP.GT.U32.AND P0, PT, R6.reuse, R13, PT ;  /* 0x0000000d0600720c */ /* 0x040fe40003f04070 */
[----:B------:R-:W-:Y:S01]  /*0900*/  ISETP.GT.U32.AND P4, PT, R6, R15, PT ;  /* 0x0000000f0600720c */ /* 0x000fe20003f84070 */
[----:B------:R-:W-:-:S04]  /*0910*/  IMAD.HI.U32 R11, R10, R17, RZ ;  /* 0x000000110a0b7227 */ /* 0x000fc800078e00ff */
[----:B------:R-:W-:-:S04]  /*0920*/  IMAD.HI.U32 R12, R10, R19, RZ ;  /* 0x000000130a0c7227 */ /* 0x000fc800078e00ff */
[----:B------:R-:W-:Y:S02]  /*0930*/  IMAD.MOV R11, RZ, RZ, -R11 ;  /* 0x000000ffff0b7224 */ /* 0x000fe400078e0a0b */
[--C-:B------:R-:W-:Y:S01]  /*0940*/  @!P0 IMAD.IADD R13, R13, 0x1, -R6.reuse ;  /* 0x000000010d0d8824 */ /* 0x100fe200078e0a06 */
[----:B------:R-:W-:Y:S01]  /*0950*/  ISETP.GE.AND P0, PT, R18, RZ, PT ;  /* 0x000000ff1200720c */ /* 0x000fe20003f06270 */
[----:B------:R-:W-:Y:S02]  /*0960*/  @!P4 IMAD.IADD R15, R15, 0x1, -R6 ;  /* 0x000000010f0fc824 */ /* 0x000fe400078e0a06 */
[----:B------:R-:W-:Y:S01]  /*0970*/  IMAD.MOV R16, RZ, RZ, -R14 ;  /* 0x000000ffff107224 */ /* 0x000fe200078e0a0e */
[C---:B------:R-:W-:Y:S01]  /*0980*/  ISETP.GT.U32.AND P1, PT, R6.reuse, R13, PT ;  /* 0x0000000d0600720c */ /* 0x040fe20003f24070 */
[----:B------:R-:W-:Y:S01]  /*0990*/  IMAD.MOV R12, RZ, RZ, -R12 ;  /* 0x000000ffff0c7224 */ /* 0x000fe200078e0a0c */
[C---:B------:R-:W-:Y:S01]  /*09a0*/  ISETP.GT.U32.AND P4, PT, R6.reuse, R15, PT ;  /* 0x0000000f0600720c */ /* 0x040fe20003f84070 */
[----:B------:R-:W-:-:S02]  /*09b0*/  IMAD R14, R6, R11, R17 ;  /* 0x0000000b060e7224 */ /* 0x000fc400078e0211 */
[C---:B------:R-:W-:Y:S01]  /*09c0*/  IMAD R19, R6.reuse, R12, R19 ;  /* 0x0000000c06137224 */ /* 0x040fe200078e0213 */
[C---:B------:R-:W-:Y:S01]  /*09d0*/  IADD3 R12, R7.reuse, 0x28, RZ ;  /* 0x00000028070c7810 */ /* 0x040fe20007ffe0ff */
[----:B------:R-:W-:Y:S01]  /*09e0*/  IMAD R11, R6, R16, R21 ;  /* 0x00000010060b7224 */ /* 0x000fe200078e0215 */
[----:B------:R-:W-:Y:S01]  /*09f0*/  IADD3 R16, R7, 0x24, RZ ;  /* 0x0000002407107810 */ /* 0x000fe20007ffe0ff */
[----:B------:R-:W-:Y:S01]  /*0a00*/  IMAD.HI.U32 R18, R10, R29, RZ ;  /* 0x0000001d0a127227 */ /* 0x000fe200078e00ff */
[----:B------:R-:W-:Y:S02]  /*0a10*/  IABS R21, R12 ;  /* 0x0000000c00157213 */ /* 0x000fe40000000000 */
[----:B------:R-:W-:Y:S01]  /*0a20*/  IABS R23, R16 ;  /* 0x0000001000177213 */ /* 0x000fe20000000000 */
[--C-:B------:R-:W-:Y:S01]  /*0a30*/  @!P1 IMAD.IADD R13, R13, 0x1, -R6.reuse ;  /* 0x000000010d0d9824 */ /* 0x100fe200078e0a06 */
[----:B------:R-:W-:Y:S01]  /*0a40*/  ISETP.GE.AND P1, PT, R12, RZ, PT ;  /* 0x000000ff0c00720c */ /* 0x000fe20003f26270 */
[----:B------:R-:W-:Y:S01]  /*0a50*/  @!P4 IMAD.IADD R15, R15, 0x1, -R6 ;  /* 0x000000010f0fc824 */ /* 0x000fe200078e0a06 */
[----:B------:R-:W-:Y:S01]  /*0a60*/  ISETP.GT.U32.AND P4, PT, R6, R14, PT ;  /* 0x0000000e0600720c */ /* 0x000fe20003f84070 */
[----:B------:R-:W-:-:S02]  /*0a70*/  IMAD.MOV.U32 R12, RZ, RZ, R13 ;  /* 0x000000ffff0c7224 */ /* 0x000fc400078e000d */
[----:B------:R-:W-:-:S04]  /*0a80*/  IMAD.HI.U32 R13, R10, R21, RZ ;  /* 0x000000150a0d7227 */ /* 0x000fc800078e00ff */
[----:B------:R-:W-:Y:S02]  /*0a90*/  IMAD.MOV R13, RZ, RZ, -R13 ;  /* 0x000000ffff0d7224 */ /* 0x000fe400078e0a0d */
[----:B------:R-:W-:Y:S01]  /*0aa0*/  @!P2 IMAD.MOV R12, RZ, RZ, -R12 ;  /* 0x000000ffff0ca224 */ /* 0x000fe200078e0a0c */
[----:B------:R-:W-:Y:S01]  /*0ab0*/  ISETP.GE.AND P2, PT, R16, RZ, PT ;  /* 0x000000ff1000720c */ /* 0x000fe20003f46270 */
[----:B------:R-:W-:Y:S02]  /*0ac0*/  IMAD R21, R6, R13, R21 ;  /* 0x0000000d06157224 */ /* 0x000fe400078e0215 */
[----:B------:R-:W-:Y:S02]  /*0ad0*/  @!P4 IMAD.IADD R14, R14, 0x1, -R6 ;  /* 0x000000010e0ec824 */ /* 0x000fe400078e0a06 */
[----:B------:R-:W-:-:S03]  /*0ae0*/  IMAD.HI.U32 R13, R10, R23, RZ ;  /* 0x000000170a0d7227 */ /* 0x000fc600078e00ff */
[C---:B------:R-:W-:Y:S01]  /*0af0*/  ISETP.GT.U32.AND P4, PT, R6.reuse, R14, PT ;  /* 0x0000000e0600720c */ /* 0x040fe20003f84070 */
[----:B------:R-:W-:Y:S02]  /*0b00*/  IMAD.MOV R20, RZ, RZ, -R13 ;  /* 0x000000ffff147224 */ /* 0x000fe400078e0a0d */
[----:B------:R-:W-:Y:S01]  /*0b10*/  IMAD.MOV.U32 R13, RZ, RZ, R15 ;  /* 0x000000ffff0d7224 */ /* 0x000fe200078e000f */
[----:B------:R-:W-:Y:S01]  /*0b20*/  IABS R15, c[0x0][0x178] ;  /* 0x00005e00000f7a13 */ /* 0x000fe20000000000 */
[----:B------:R-:W-:Y:S02]  /*0b30*/  IMAD.MOV R18, RZ, RZ, -R18 ;  /* 0x000000ffff127224 */ /* 0x000fe400078e0a12 */
[----:B------:R-:W-:Y:S01]  /*0b40*/  @!P6 IMAD.MOV R13, RZ, RZ, -R13 ;  /* 0x000000ffff0de224 */ /* 0x000fe200078e0a0d */
[----:B------:R-:W-:Y:S01]  /*0b50*/  ISETP.GT.U32.AND P6, PT, R6, R19, PT ;  /* 0x000000130600720c */ /* 0x000fe20003fc4070 */
[----:B------:R-:W-:-:S04]  /*0b60*/  IMAD.HI.U32 R16, R10, R25, RZ ;  /* 0x000000190a107227 */ /* 0x000fc800078e00ff */
[----:B------:R-:W-:Y:S01]  /*0b70*/  @!P4 IMAD.IADD R14, R14, 0x1, -R6 ;  /* 0x000000010e0ec824 */ /* 0x000fe200078e0a06 */
[C---:B------:R-:W-:Y:S01]  /*0b80*/  ISETP.GT.U32.AND P4, PT, R6.reuse, R11, PT ;  /* 0x0000000b0600720c */ /* 0x040fe20003f84070 */
[----:B------:R-:W-:Y:S02]  /*0b90*/  IMAD.MOV R16, RZ, RZ, -R16 ;  /* 0x000000ffff107224 */ /* 0x000fe400078e0a10 */
[----:B------:R-:W-:Y:S02]  /*0ba0*/  @!P5 IMAD.MOV R14, RZ, RZ, -R14 ;  /* 0x000000ffff0ed224 */ /* 0x000fe400078e0a0e */
[C---:B------:R-:W-:Y:S02]  /*0bb0*/  IMAD R23, R6.reuse, R20, R23 ;  /* 0x0000001406177224 */ /* 0x040fe400078e0217 */
[----:B------:R-:W-:Y:S01]  /*0bc0*/  @!P6 IMAD.IADD R19, R19, 0x1, -R6 ;  /* 0x000000011313e824 */ /* 0x000fe200078e0a06 */
[C---:B------:R-:W-:Y:S01]  /*0bd0*/  ISETP.GT.U32.AND P6, PT, R6.reuse, R21, PT ;  /* 0x000000150600720c */ /* 0x040fe20003fc4070 */
[----:B------:R-:W-:-:S02]  /*0be0*/  IMAD R29, R6, R18, R29 ;  /* 0x00000012061d7224 */ /* 0x000fc400078e021d */
[----:B------:R-:W0:Y:S01]  /*0bf0*/  I2F.RP R18, R15 ;  /* 0x0000000f00127306 */ /* 0x000e220000209400 */
[C---:B------:R-:W-:Y:S02]  /*0c00*/  IMAD R25, R6.reuse, R16, R25 ;  /* 0x0000001006197224 */ /* 0x040fe400078e0219 */
[----:B------:R-:W-:Y:S01]  /*0c10*/  @!P4 IMAD.IADD R11, R11, 0x1, -R6 ;  /* 0x000000010b0bc824 */ /* 0x000fe200078e0a06 */
[----:B------:R-:W-:Y:S01]  /*0c20*/  ISETP.GT.U32.AND P4, PT, R6, R19, PT ;  /* 0x000000130600720c */ /* 0x000fe20003f84070 */
[----:B------:R-:W-:-:S03]  /*0c30*/  IMAD.HI.U32 R17, R10, R27, RZ ;  /* 0x0000001b0a117227 */ /* 0x000fc600078e00ff */
[C---:B------:R-:W-:Y:S01]  /*0c40*/  ISETP.GT.U32.AND P5, PT, R6.reuse, R11, PT ;  /* 0x0000000b0600720c */ /* 0x040fe20003fa4070 */
[----:B------:R-:W-:Y:S02]  /*0c50*/  IMAD.MOV R17, RZ, RZ, -R17 ;  /* 0x000000ffff117224 */ /* 0x000fe400078e0a11 */
[--C-:B------:R-:W-:Y:S02]  /*0c60*/  @!P6 IMAD.IADD R21, R21, 0x1, -R6.reuse ;  /* 0x000000011515e824 */ /* 0x100fe400078e0a06 */
[----:B------:R-:W-:Y:S02]  /*0c70*/  IMAD R27, R6, R17, R27 ;  /* 0x00000011061b7224 */ /* 0x000fe400078e021b */
[----:B------:R-:W-:Y:S01]  /*0c80*/  IMAD.HI.U32 R16, R10, R31, RZ ;  /* 0x0000001f0a107227 */ /* 0x000fe200078e00ff */
[C---:B------:R-:W-:Y:S01]  /*0c90*/  ISETP.GT.U32.AND P6, PT, R6.reuse, R21, PT ;  /* 0x000000150600720c */ /* 0x040fe20003fc4070 */
[----:B0-----:R-:W0:Y:S02]  /*0ca0*/  MUFU.RCP R18, R18 ;  /* 0x0000001200127308 */ /* 0x001e240000001000 */
[--C-:B------:R-:W-:Y:S01]  /*0cb0*/  @!P4 IMAD.IADD R19, R19, 0x1, -R6.reuse ;  /* 0x000000011313c824 */ /* 0x100fe200078e0a06 */
[C---:B------:R-:W-:Y:S01]  /*0cc0*/  ISETP.GT.U32.AND P4, PT, R6.reuse, R23, PT ;  /* 0x000000170600720c */ /* 0x040fe20003f84070 */
[----:B------:R-:W-:Y:S01]  /*0cd0*/  @!P5 IMAD.IADD R11, R11, 0x1, -R6 ;  /* 0x000000010b0bd824 */ /* 0x000fe200078e0a06 */
[----:B------:R-:W-:Y:S01]  /*0ce0*/  ISETP.GT.U32.AND P5, PT, R6, R25, PT ;  /* 0x000000190600720c */ /* 0x000fe20003fa4070 */
[----:B------:R-:W-:-:S04]  /*0cf0*/  IMAD.HI.U32 R17, R10, R35, RZ ;  /* 0x000000230a117227 */ /* 0x000fc800078e00ff */
[----:B------:R-:W-:Y:S02]  /*0d00*/  IMAD.MOV R20, RZ, RZ, -R16 ;  /* 0x000000ffff147224 */ /* 0x000fe400078e0a10 */
[--C-:B------:R-:W-:Y:S01]  /*0d10*/  @!P6 IMAD.IADD R21, R21, 0x1, -R6.reuse ;  /* 0x000000011515e824 */ /* 0x100fe200078e0a06 */
[C---:B------:R-:W-:Y:S01]  /*0d20*/  ISETP.GT.U32.AND P6, PT, R6.reuse, R27, PT ;  /* 0x0000001b0600720c */ /* 0x040fe20003fc4070 */
[----:B------:R-:W-:Y:S02]  /*0d30*/  IMAD.MOV R17, RZ, RZ, -R17 ;  /* 0x000000ffff117224 */ /* 0x000fe400078e0a11 */
[--C-:B------:R-:W-:Y:S01]  /*0d40*/  @!P4 IMAD.IADD R23, R23, 0x1, -R6.reuse ;  /* 0x000000011717c824 */ /* 0x100fe200078e0a06 */
[----:B------:R-:W-:Y:S01]  /*0d50*/  ISETP.GT.U32.AND P4, PT, R6, R29, PT ;  /* 0x0000001d0600720c */ /* 0x000fe20003f84070 */
[----:B------:R-:W-:Y:S01]  /*0d60*/  @!P5 IMAD.IADD R25, R25, 0x1, -R6 ;  /* 0x000000011919d824 */ /* 0x000fe200078e0a06 */
[----:B0-----:R-:W-:Y:S01]  /*0d70*/  IADD3 R18, R18, 0xffffffe, RZ ;  /* 0x0ffffffe12127810 */ /* 0x001fe20007ffe0ff */
[C---:B------:R-:W-:Y:S01]  /*0d80*/  IMAD R31, R6.reuse, R20, R31 ;  /* 0x00000014061f7224 */ /* 0x040fe200078e021f */
[----:B------:R-:W-:Y:S01]  /*0d90*/  ISETP.GT.U32.AND P5, PT, R6, R23, PT ;  /* 0x000000170600720c */ /* 0x000fe20003fa4070 */
[----:B------:R-:W-:-:S04]  /*0da0*/  IMAD.HI.U32 R16, R10, R33, RZ ;  /* 0x000000210a107227 */ /* 0x000fc800078e00ff */
[----:B------:R-:W-:Y:S01]  /*0db0*/  @!P6 IMAD.IADD R27, R27, 0x1, -R6 ;  /* 0x000000011b1be824 */ /* 0x000fe200078e0a06 */
[C---:B------:R-:W-:Y:S01]  /*0dc0*/  ISETP.GT.U32.AND P6, PT, R6.reuse, R25, PT ;  /* 0x000000190600720c */ /* 0x040fe20003fc4070 */
[----:B------:R-:W-:Y:S02]  /*0dd0*/  IMAD R35, R6, R17, R35 ;  /* 0x0000001106237224 */ /* 0x000fe400078e0223 */
[----:B------:R-:W-:Y:S01]  /*0de0*/  IMAD.MOV R20, RZ, RZ, -R16 ;  /* 0x000000ffff147224 */ /* 0x000fe200078e0a10 */
[----:B------:R-:W0:Y:S01]  /*0df0*/  F2I.FTZ.U32.TRUNC.NTZ R17, R18 ;  /* 0x0000001200117305 */ /* 0x000e22000021f000 */
[----:B------:R-:W-:-:S04]  /*0e00*/  IMAD.HI.U32 R16, R10, R37, RZ ;  /* 0x000000250a107227 */ /* 0x000fc800078e00ff */
[----:B------:R-:W-:Y:S01]  /*0e10*/  @!P5 IMAD.IADD R23, R23, 0x1, -R6 ;  /* 0x000000011717d824 */ /* 0x000fe200078e0a06 */
[C---:B------:R-:W-:Y:S01]  /*0e20*/  ISETP.GT.U32.AND P5, PT, R6.reuse, R31, PT ;  /* 0x0000001f0600720c */ /* 0x040fe20003fa4070 */
[----:B------:R-:W-:Y:S01]  /*0e30*/  @!P3 IMAD.MOV R19, RZ, RZ, -R19 ;  /* 0x000000ffff13b224 */ /* 0x000fe200078e0a13 */
[C---:B------:R-:W-:Y:S01]  /*0e40*/  ISETP.GT.U32.AND P3, PT, R6.reuse, R27, PT ;  /* 0x0000001b0600720c */ /* 0x040fe20003f64070 */
[----:B------:R-:W-:Y:S02]  /*0e50*/  IMAD.MOV R16, RZ, RZ, -R16 ;  /* 0x000000ffff107224 */ /* 0x000fe400078e0a10 */
[----:B------:R-:W-:Y:S02]  /*0e60*/  @!P4 IMAD.IADD R29, R29, 0x1, -R6 ;  /* 0x000000011d1dc824 */ /* 0x000fe400078e0a06 */
[----:B------:R-:W-:Y:S02]  /*0e70*/  IMAD R37, R6, R16, R37 ;  /* 0x0000001006257224 */ /* 0x000fe400078e0225 */
[----:B------:R-:W-:Y:S01]  /*0e80*/  IMAD.HI.U32 R16, R10, R41, RZ ;  /* 0x000000290a107227 */ /* 0x000fe200078e00ff */
[----:B------:R-:W-:-:S03]  /*0e90*/  ISETP.GT.U32.AND P4, PT, R6, R29, PT ;  /* 0x0000001d0600720c */ /* 0x000fc60003f84070 */
[----:B------:R-:W-:Y:S01]  /*0ea0*/  @!P5 IMAD.IADD R31, R31, 0x1, -R6 ;  /* 0x000000011f1fd824 */ /* 0x000fe200078e0a06 */
[C---:B------:R-:W-:Y:S01]  /*0eb0*/  ISETP.GT.U32.AND P5, PT, R6.reuse, R37, PT ;  /* 0x000000250600720c */ /* 0x040fe20003fa4070 */
[----:B------:R-:W-:Y:S02]  /*0ec0*/  IMAD.MOV R16, RZ, RZ, -R16 ;  /* 0x000000ffff107224 */ /* 0x000fe400078e0a10 */
[----:B------:R-:W-:Y:S01]  /*0ed0*/  @!P3 IMAD.IADD R27, R27, 0x1, -R6 ;  /* 0x000000011b1bb824 */ /* 0x000fe200078e0a06 */
[C---:B------:R-:W-:Y:S01]  /*0ee0*/  ISETP.GT.U32.AND P3, PT, R6.reuse, R35, PT ;  /* 0x000000230600720c */ /* 0x040fe20003f64070 */
[C---:B------:R-:W-:Y:S01]  /*0ef0*/  IMAD R33, R6.reuse, R20, R33 ;  /* 0x0000001406217224 */ /* 0x040fe200078e0221 */
[----:B------:R-:W-:Y:S01]  /*0f00*/  IABS R20, R2 ;  /* 0x0000000200147213 */ /* 0x000fe20000000000 */
[----:B0-----:R-:W-:Y:S02]  /*0f10*/  IMAD.MOV R18, RZ, RZ, -R17 ;  /* 0x000000ffff127224 */ /* 0x001fe400078e0a11 */
[----:B------:R-:W-:-:S02]  /*0f20*/  IMAD R41, R6, R16, R41 ;  /* 0x0000001006297224 */ /* 0x000fc400078e0229 */
[----:B------:R-:W-:Y:S01]  /*0f30*/  @!P6 IMAD.IADD R25, R25, 0x1, -R6 ;  /* 0x000000011919e824 */ /* 0x000fe200078e0a06 */
[----:B------:R-:W-:Y:S01]  /*0f40*/  ISETP.GT.U32.AND P6, PT, R6, R33, PT ;  /* 0x000000210600720c */ /* 0x000fe20003fc4070 */
[----:B------:R-:W-:Y:S02]  /*0f50*/  IMAD.MOV.U32 R16, RZ, RZ, R18 ;  /* 0x000000ffff107224 */ /* 0x000fe400078e0012 */
[----:B------:R-:W-:-:S04]  /*0f60*/  IMAD.HI.U32 R10, R10, R39, RZ ;  /* 0x000000270a0a7227 */ /* 0x000fc800078e00ff */
[----:B------:R-:W-:Y:S01]  /*0f70*/  @!P4 IMAD.IADD R29, R29, 0x1, -R6 ;  /* 0x000000011d1dc824 */ /* 0x000fe200078e0a06 */
[----:B------:R-:W-:Y:S01]  /*0f80*/  ISETP.GT.U32.AND P4, PT, R6, R41, PT ;  /* 0x000000290600720c */ /* 0x000fe20003f84070 */
[----:B------:R-:W-:Y:S02]  /*0f90*/  IMAD R43, R16, R15, RZ ;  /* 0x0000000f102b7224 */ /* 0x000fe400078e02ff */
[----:B------:R-:W-:Y:S02]  /*0fa0*/  IMAD.MOV.U32 R16, RZ, RZ, RZ ;  /* 0x000000ffff107224 */ /* 0x000fe400078e00ff */
[----:B------:R-:W-:Y:S02]  /*0fb0*/  IMAD.MOV R10, RZ, RZ, -R10 ;  /* 0x000000ffff0a7224 */ /* 0x000fe400078e0a0a */
[----:B------:R-:W-:Y:S01]  /*0fc0*/  @!P5 IMAD.IADD R37, R37, 0x1, -R6 ;  /* 0x000000012525d824 */ /* 0x000fe200078e0a06 */
[----:B------:R-:W-:Y:S01]  /*0fd0*/  ISETP.GE.AND P5, PT, R24, RZ, PT ;  /* 0x000000ff1800720c */ /* 0x000fe20003fa6270 */
[----:B------:R-:W-:-:S02]  /*0fe0*/  IMAD.HI.U32 R16, R17, R43, R16 ;  /* 0x0000002b11107227 */ /* 0x000fc400078e0010 */
[----:B------:R-:W-:Y:S02]  /*0ff0*/  CS2R R42, SRZ ;  /* 0x00000000002a7805 */ /* 0x000fe4000001ff00 */
[----:B------:R-:W-:Y:S01]  /*1000*/  @!P3 IMAD.IADD R35, R35, 0x1, -R6 ;  /* 0x000000012323b824 */ /* 0x000fe200078e0a06 */
[----:B------:R-:W-:Y:S01]  /*1010*/  ISETP.GE.AND P3, PT, R22, RZ, PT ;  /* 0x000000ff1600720c */ /* 0x000fe20003f66270 */
[----:B------:R-:W-:Y:S01]  /*1020*/  IMAD.MOV.U32 R24, RZ, RZ, R23 ;  /* 0x000000ffff187224 */ /* 0x000fe200078e0017 */
[----:B------:R-:W-:Y:S01]  /*1030*/  SHF.R.S32.HI R22, RZ, 0x2, R0 ;  /* 0x00000002ff167819 */ /* 0x000fe20000011400 */
[C---:B------:R-:W-:Y:S02]  /*1040*/  IMAD R39, R6.reuse, R10, R39 ;  /* 0x0000000a06277224 */ /* 0x040fe400078e0227 */
[----:B------:R-:W-:Y:S01]  /*1050*/  @!P2 IMAD.MOV R24, RZ, RZ, -R24 ;  /* 0x000000ffff18a224 */ /* 0x000fe200078e0a18 */
[C---:B------:R-:W-:Y:S01]  /*1060*/  ISETP.GT.U32.AND P2, PT, R6.reuse, R35, PT ;  /* 0x000000230600720c */ /* 0x040fe20003f44070 */
[----:B------:R-:W-:Y:S01]  /*1070*/  @!P6 IMAD.IADD R33, R33, 0x1, -R6 ;  /* 0x000000012121e824 */ /* 0x000fe200078e0a06 */
[----:B------:R-:W-:Y:S01]  /*1080*/  ISETP.GT.U32.AND P6, PT, R6, R39, PT ;  /* 0x000000270600720c */ /* 0x000fe20003fc4070 */
[----:B------:R-:W-:Y:S01]  /*1090*/  IMAD.HI.U32 R10, R16, R20, RZ ;  /* 0x00000014100a7227 */ /* 0x000fe200078e00ff */
[----:B------:R-:W-:-:S03]  /*10a0*/  SGXT R22, R22, 0x1 ;  /* 0x000000011616781a */ /* 0x000fc60000000200 */
[----:B------:R-:W-:Y:S01]  /*10b0*/  @!P4 IMAD.IADD R41, R41, 0x1, -R6 ;  /* 0x000000012929c824 */ /* 0x000fe200078e0a06 */
[----:B------:R-:W-:Y:S01]  /*10c0*/  ISETP.GE.AND P4, PT, R26, RZ, PT ;  /* 0x000000ff1a00720c */ /* 0x000fe20003f86270 */
[----:B------:R-:W-:Y:S02]  /*10d0*/  IMAD.MOV R10, RZ, RZ, -R10 ;  /* 0x000000ffff0a7224 */ /* 0x000fe400078e0a0a */
[----:B------:R-:W-:Y:S02]  /*10e0*/  IMAD.MOV.U32 R16, RZ, RZ, R11 ;  /* 0x000000ffff107224 */ /* 0x000fe400078e000b */
[----:B------:R-:W-:Y:S01]  /*10f0*/  IMAD R20, R15, R10, R20 ;  /* 0x0000000a0f147224 */ /* 0x000fe200078e0214 */
[----:B------:R-:W-:Y:S01]  /*1100*/  SHF.R.S32.HI R10, RZ, 0x6, R0 ;  /* 0x00000006ff0a7819 */ /* 0x000fe20000011400 */
[--C-:B------:R-:W-:Y:S02]  /*1110*/  @!P2 IMAD.IADD R35, R35, 0x1, -R6.reuse ;  /* 0x000000012323a824 */ /* 0x100fe400078e0a06 */
[----:B------:R-:W-:Y:S01]  /*1120*/  @!P6 IMAD.IADD R39, R39, 0x1, -R6 ;  /* 0x000000012727e824 */ /* 0x000fe200078e0a06 */
[----:B------:R-:W-:Y:S01]  /*1130*/  ISETP.GT.U32.AND P2, PT, R15, R20, PT ;  /* 0x000000140f00720c */ /* 0x000fe20003f44070 */
[----:B------:R-:W-:Y:S01]  /*1140*/  IMAD.MOV.U32 R18, RZ, RZ, R21 ;  /* 0x000000ffff127224 */ /* 0x000fe200078e0015 */
[----:B------:R-:W-:Y:S01]  /*1150*/  ISETP.GE.AND P6, PT, R7, RZ, PT ;  /* 0x000000ff0700720c */ /* 0x000fe20003fc6270 */
[----:B------:R-:W-:Y:S01]  /*1160*/  IMAD.MOV.U32 R26, RZ, RZ, R29 ;  /* 0x000000ffff1a7224 */ /* 0x000fe200078e001d */
[----:B------:R-:W-:Y:S01]  /*1170*/  SGXT R10, R10, 0x1 ;  /* 0x000000010a0a781a */ /* 0x000fe20000000200 */
[----:B------:R-:W-:Y:S01]  /*1180*/  @!P0 IMAD.MOV R16, RZ, RZ, -R16 ;  /* 0x000000ffff108224 */ /* 0x000fe200078e0a10 */
[C---:B------:R-:W-:Y:S01]  /*1190*/  ISETP.GT.U32.AND P0, PT, R6.reuse, R31, PT ;  /* 0x0000001f0600720c */ /* 0x040fe20003f04070 */
[----:B------:R-:W-:Y:S01]  /*11a0*/  @!P1 IMAD.MOV R18, RZ, RZ, -R18 ;  /* 0x000000ffff129224 */ /* 0x000fe200078e0a12 */
[C---:B------:R-:W-:Y:S01]  /*11b0*/  ISETP.GT.U32.AND P1, PT, R6.reuse, R33, PT ;  /* 0x000000210600720c */ /* 0x040fe20003f24070 */
[----:B------:R-:W-:Y:S01]  /*11c0*/  @!P3 IMAD.MOV R25, RZ, RZ, -R25 ;  /* 0x000000ffff19b224 */ /* 0x000fe200078e0a19 */
[C---:B------:R-:W-:Y:S01]  /*11d0*/  ISETP.GT.U32.AND P3, PT, R6.reuse, R41, PT ;  /* 0x000000290600720c */ /* 0x040fe20003f64070 */
[----:B------:R-:W-:Y:S01]  /*11e0*/  @!P4 IMAD.MOV R27, RZ, RZ, -R27 ;  /* 0x000000ffff1bc224 */ /* 0x000fe200078e0a1b */
[C---:B------:R-:W-:Y:S01]  /*11f0*/  ISETP.GT.U32.AND P4, PT, R6.reuse, R37, PT ;  /* 0x000000250600720c */ /* 0x040fe20003f84070 */
[----:B------:R-:W-:Y:S01]  /*1200*/  @!P5 IMAD.MOV R26, RZ, RZ, -R26 ;  /* 0x000000ffff1ad224 */ /* 0x000fe200078e0a1a */
[----:B------:R-:W-:Y:S01]  /*1210*/  ISETP.GT.U32.AND P5, PT, R6, R39, PT ;  /* 0x000000270600720c */ /* 0x000fe20003fa4070 */
[----:B------:R-:W-:Y:S01]  /*1220*/  @!P2 IMAD.IADD R20, R20, 0x1, -R15 ;  /* 0x000000011414a824 */ /* 0x000fe200078e0a0f */
[----:B------:R-:W-:Y:S01]  /*1230*/  LOP3.LUT R10, R10, 0x90, RZ, 0xc0, !PT ;  /* 0x000000900a0a7812 */ /* 0x000fe200078ec0ff */
[----:B------:R-:W-:-:S02]  /*1240*/  IMAD.SHL.U32 R7, R0, 0x20, RZ ;  /* 0x0000002000077824 */ /* 0x000fc400078e00ff */
[--C-:B------:R-:W-:Y:S01]  /*1250*/  @!P0 IMAD.IADD R31, R31, 0x1, -R6.reuse ;  /* 0x000000011f1f8824 */ /* 0x100fe200078e0a06 */
[----:B------:R-:W-:Y:S01]  /*1260*/  ISETP.GE.AND P0, PT, R28, RZ, PT ;  /* 0x000000ff1c00720c */ /* 0x000fe20003f06270 */
[--C-:B------:R-:W-:Y:S01]  /*1270*/  @!P1 IMAD.IADD R33, R33, 0x1, -R6.reuse ;  /* 0x0000000121219824 */ /* 0x100fe200078e0a06 */
[----:B------:R-:W-:Y:S01]  /*1280*/  ISETP.GT.U32.AND P2, PT, R15, R20, PT ;  /* 0x000000140f00720c */ /* 0x000fe20003f44070 */
[--C-:B------:R-:W-:Y:S01]  /*1290*/  @!P3 IMAD.IADD R41, R41, 0x1, -R6.reuse ;  /* 0x000000012929b824 */ /* 0x100fe200078e0a06 */
[----:B------:R-:W-:Y:S01]  /*12a0*/  ISETP.GE.AND P1, PT, R30, RZ, PT ;  /* 0x000000ff1e00720c */ /* 0x000fe20003f26270 */
[--C-:B------:R-:W-:Y:S01]  /*12b0*/  @!P4 IMAD.IADD R37, R37, 0x1, -R6.reuse ;  /* 0x000000012525c824 */ /* 0x100fe200078e0a06 */
[----:B------:R-:W-:Y:S01]  /*12c0*/  ISETP.GE.AND P3, PT, R32, RZ, PT ;  /* 0x000000ff2000720c */ /* 0x000fe20003f66270 */
[----:B------:R-:W-:Y:S01]  /*12d0*/  @!P5 IMAD.IADD R39, R39, 0x1, -R6 ;  /* 0x000000012727d824 */ /* 0x000fe200078e0a06 */
[----:B------:R-:W-:Y:S01]  /*12e0*/  ISETP.GE.AND P4, PT, R34, RZ, PT ;  /* 0x000000ff2200720c */ /* 0x000fe20003f86270 */
[----:B------:R-:W-:Y:S01]  /*12f0*/  IMAD.SHL.U32 R6, R0, 0x40, RZ ;  /* 0x0000004000067824 */ /* 0x000fe200078e00ff */
[----:B------:R-:W-:Y:S01]  /*1300*/  ISETP.GE.AND P5, PT, R36, RZ, PT ;  /* 0x000000ff2400720c */ /* 0x000fe20003fa6270 */
[C---:B------:R-:W-:Y:S01]  /*1310*/  IMAD.SHL.U32 R11, R0.reuse, 0x10, RZ ;  /* 0x00000010000b7824 */ /* 0x040fe200078e00ff */
[----:B------:R-:W-:Y:S01]  /*1320*/  LOP3.LUT R7, R7, 0x60, RZ, 0xc0, !PT ;  /* 0x0000006007077812 */ /* 0x000fe200078ec0ff */
[----:B------:R-:W-:Y:S01]  /*1330*/  IMAD.SHL.U32 R30, R0, 0x8, RZ ;  /* 0x00000008001e7824 */ /* 0x000fe200078e00ff */
[----:B------:R-:W-:Y:S01]  /*1340*/  LOP3.LUT R28, R6, 0x1c0, RZ, 0xc0, !PT ;  /* 0x000001c0061c7812 */ /* 0x000fe200078ec0ff */
[----:B------:R-:W-:Y:S01]  /*1350*/  IMAD.MOV.U32 R36, RZ, RZ, R31 ;  /* 0x000000ffff247224 */ /* 0x000fe200078e001f */
[----:B------:R-:W-:Y:S01]  /*1360*/  LOP3.LUT R22, R7, 0x90, R22, 0xf8, !PT ;  /* 0x0000009007167812 */ /* 0x000fe200078ef816 */
[----:B------:R-:W-:Y:S01]  /*1370*/  IMAD.MOV.U32 R38, RZ, RZ, R33 ;  /* 0x000000ffff267224 */ /* 0x000fe200078e0021 */
[----:B------:R-:W-:Y:S01]  /*1380*/  LOP3.LUT R11, R11, 0x100, RZ, 0xc0, !PT ;  /* 0x000001000b0b7812 */ /* 0x000fe200078ec0ff */
[----:B------:R-:W-:Y:S01]  /*1390*/  @!P2 IMAD.IADD R20, R20, 0x1, -R15 ;  /* 0x000000011414a824 */ /* 0x000fe200078e0a0f */
[--C-:B------:R-:W-:Y:S01]  /*13a0*/  LOP3.LUT R30, R30, 0x30, R9.reuse, 0x48, !PT ;  /* 0x000000301e1e7812 */ /* 0x100fe200078e4809 */
[----:B------:R-:W-:Y:S01]  /*13b0*/  @!P0 IMAD.MOV R36, RZ, RZ, -R36 ;  /* 0x000000ffff248224 */ /* 0x000fe200078e0a24 */
[----:B------:R-:W-:Y:S01]  /*13c0*/  LOP3.LUT R22, R22, 0x10, R9, 0x78, !PT ;  /* 0x0000001016167812 */ /* 0x000fe200078e7809 */
[----:B------:R-:W-:Y:S01]  /*13d0*/  IMAD R17, R3, 0x10, R28 ;  /* 0x0000001003117824 */ /* 0x000fe200078e021c */
[----:B------:R-:W-:Y:S01]  /*13e0*/  ISETP.NE.AND P0, PT, RZ, c[0x0][0x17c], PT ;  /* 0x00005f00ff007a0c */ /* 0x000fe20003f05270 */
[----:B------:R-:W-:Y:S01]  /*13f0*/  @!P1 IMAD.MOV R38, RZ, RZ, -R38 ;  /* 0x000000ffff269224 */ /* 0x000fe200078e0a26 */
[----:B------:R-:W-:Y:S01]  /*1400*/  LOP3.LUT R15, RZ, c[0x0][0x17c], RZ, 0x33, !PT ;  /* 0x00005f00ff0f7a12 */ /* 0x000fe200078e33ff */
[----:B------:R-:W-:Y:S01]  /*1410*/  @!P3 IMAD.MOV R35, RZ, RZ, -R35 ;  /* 0x000000ffff23b224 */ /* 0x000fe200078e0a23 */
[----:B------:R-:W-:Y:S01]  /*1420*/  LOP3.LUT R9, R10, 0x7e, R9, 0x78, !PT ;  /* 0x0000007e0a097812 */ /* 0x000fe200078e7809 */
[----:B------:R-:W-:Y:S01]  /*1430*/  @!P6 IMAD.MOV R41, RZ, RZ, -R41 ;  /* 0x000000ffff29e224 */ /* 0x000fe200078e0a29 */
[C---:B------:R-:W-:Y:S01]  /*1440*/  SEL R21, R15.reuse, R12, !P0 ;  /* 0x0000000c0f157207 */ /* 0x040fe20004000000 */
[----:B------:R-:W-:Y:S01]  /*1450*/  @!P4 IMAD.MOV R37, RZ, RZ, -R37 ;  /* 0x000000ffff25c224 */ /* 0x000fe200078e0a25 */
[C---:B------:R-:W-:Y:S01]  /*1460*/  SEL R28, R15.reuse, R19, !P0 ;  /* 0x000000130f1c7207 */ /* 0x040fe20004000000 */
[----:B------:R-:W-:Y:S01]  /*1470*/  @!P5 IMAD.MOV R39, RZ, RZ, -R39 ;  /* 0x000000ffff27d224 */ /* 0x000fe200078e0a27 */
[C---:B------:R-:W-:Y:S01]  /*1480*/  SEL R23, R15.reuse, R14, !P0 ;  /* 0x0000000e0f177207 */ /* 0x040fe20004000000 */
[----:B------:R-:W-:Y:S01]  /*1490*/  IMAD.IADD R10, R30, 0x1, R17 ;  /* 0x000000011e0a7824 */ /* 0x000fe200078e0211 */
[----:B------:R-:W-:Y:S01]  /*14a0*/  SEL R29, R15, R16, !P0 ;  /* 0x000000100f1d7207 */ /* 0x000fe20004000000 */
[----:B------:R-:W-:Y:S01]  /*14b0*/  IMAD.IADD R11, R11, 0x1, R22 ;  /* 0x000000010b0b7824 */ /* 0x000fe200078e0216 */
[----:B------:R-:W-:Y:S01]  /*14c0*/  SEL R22, R15, R13, !P0 ;  /* 0x0000000d0f167207 */ /* 0x000fe20004000000 */
[----:B------:R-:W-:Y:S01]  /*14d0*/  IMAD R19, R5, c[0x0][0x188], RZ ;  /* 0x0000620005137a24 */ /* 0x000fe200078e02ff */
[----:B------:R-:W-:Y:S01]  /*14e0*/  SEL R30, R15, R18, !P0 ;  /* 0x000000120f1e7207 */ /* 0x000fe20004000000 */
[----:B------:R-:W-:Y:S01]  /*14f0*/  IMAD R21, R21, c[0x0][0x190], RZ ;  /* 0x0000640015157a24 */ /* 0x000fe200078e02ff */
[----:B------:R-:W-:Y:S01]  /*1500*/  SEL R31, R15, R24, !P0 ;  /* 0x000000180f1f7207 */ /* 0x000fe20004000000 */
[----:B------:R-:W-:Y:S01]  /*1510*/  IMAD R23, R23, c[0x0][0x190], RZ ;  /* 0x0000640017177a24 */ /* 0x000fe200078e02ff */
[C---:B------:R-:W-:Y:S01]  /*1520*/  SEL R32, R15.reuse, R25, !P0 ;  /* 0x000000190f207207 */ /* 0x040fe20004000000 */
[----:B------:R-:W-:Y:S01]  /*1530*/  IMAD R28, R28, c[0x0][0x190], RZ ;  /* 0x000064001c1c7a24 */ /* 0x000fe200078e02ff */
[C---:B------:R-:W-:Y:S01]  /*1540*/  SEL R33, R15.reuse, R27, !P0 ;  /* 0x0000001b0f217207 */ /* 0x040fe20004000000 */
[----:B------:R-:W-:Y:S01]  /*1550*/  IMAD R22, R22, c[0x0][0x190], RZ ;  /* 0x0000640016167a24 */ /* 0x000fe200078e02ff */
[----:B------:R-:W-:Y:S01]  /*1560*/  SEL R34, R15, R26, !P0 ;  /* 0x0000001a0f227207 */ /* 0x000fe20004000000 */
        /* <DEDUP_REMOVED lines=13> */
[----:B------:R-:W-:Y:S01]  /*1640*/  ISETP.GE.AND P1, PT, R2, RZ, PT ;  /* 0x000000ff0200720c */ /* 0x000fe20003f26270 */
[----:B------:R-:W-:Y:S01]  /*1650*/  IMAD R38, R38, c[0x0][0x190], RZ ;  /* 0x0000640026267a24 */ /* 0x000fe200078e02ff */
[----:B------:R-:W-:Y:S01]  /*1660*/  LOP3.LUT R12, R5, 0x18, RZ, 0xfc, !PT ;  /* 0x00000018050c7812 */ /* 0x000fe200078efcff */
[----:B------:R-:W-:Y:S01]  /*1670*/  IMAD R51, R44, c[0x0][0x190], RZ ;  /* 0x000064002c337a24 */ /* 0x000fe200078e02ff */
[----:B------:R-:W-:Y:S01]  /*1680*/  ISETP.NE.AND P0, PT, RZ, c[0x0][0x178], PT ;  /* 0x00005e00ff007a0c */ /* 0x000fe20003f05270 */
[----:B------:R-:W-:Y:S01]  /*1690*/  IMAD R84, R35, c[0x0][0x190], RZ ;  /* 0x0000640023547a24 */ /* 0x000fe200078e02ff */
[C---:B------:R-:W-:Y:S01]  /*16a0*/  LOP3.LUT R13, R5.reuse, 0x10, RZ, 0xfc, !PT ;  /* 0x00000010050d7812 */ /* 0x040fe200078efcff */
[----:B------:R-:W-:Y:S01]  /*16b0*/  IMAD R77, R12, c[0x0][0x188], RZ ;  /* 0x000062000c4d7a24 */ /* 0x000fe200078e02ff */
[----:B------:R-:W-:Y:S01]  /*16c0*/  LOP3.LUT R14, R5, 0x8, RZ, 0xfc, !PT ;  /* 0x00000008050e7812 */ /* 0x000fe200078efcff */
[----:B------:R-:W-:Y:S01]  /*16d0*/  IMAD R37, R37, c[0x0][0x190], RZ ;  /* 0x0000640025257a24 */ /* 0x000fe200078e02ff */
[----:B------:R-:W-:Y:S01]  /*16e0*/  LEA R18, P2, R19, c[0x0][0x160], 0x1 ;  /* 0x0000580013127a11 */ /* 0x000fe200078408ff */
[----:B------:R-:W-:Y:S01]  /*16f0*/  IMAD R79, R13, c[0x0][0x188], RZ ;  /* 0x000062000d4f7a24 */ /* 0x000fe200078e02ff */
[----:B------:R-:W-:Y:S01]  /*1700*/  LEA R68, P5, R29, c[0x0][0x168], 0x1 ;  /* 0x00005a001d447a11 */ /* 0x000fe200078a08ff */
[----:B------:R-:W-:Y:S01]  /*1710*/  IMAD R81, R14, c[0x0][0x188], RZ ;  /* 0x000062000e517a24 */ /* 0x000fe200078e02ff */
[----:B------:R-:W-:Y:S01]  /*1720*/  LEA.HI.X.SX32 R19, R19, c[0x0][0x164], 0x1, P2 ;  /* 0x0000590013137a11 */ /* 0x000fe200010f0eff */
[----:B------:R-:W-:Y:S01]  /*1730*/  @!P1 IMAD.MOV R20, RZ, RZ, -R20 ;  /* 0x000000ffff149224 */ /* 0x000fe200078e0a14 */
[----:B------:R-:W-:Y:S01]  /*1740*/  LEA R71, P2, R77, c[0x0][0x160], 0x1 ;  /* 0x000058004d477a11 */ /* 0x000fe200078408ff */
[----:B------:R-:W-:Y:S01]  /*1750*/  IMAD R39, R39, c[0x0][0x190], RZ ;  /* 0x0000640027277a24 */ /* 0x000fe200078e02ff */
[----:B------:R-:W-:Y:S01]  /*1760*/  @!P0 LOP3.LUT R20, RZ, c[0x0][0x178], RZ, 0x33, !PT ;  /* 0x00005e00ff148a12 */ /* 0x000fe200078e33ff */
[----:B------:R-:W-:Y:S01]  /*1770*/  IMAD.MOV.U32 R16, RZ, RZ, c[0x0][0x18c] ;  /* 0x00006300ff107624 */ /* 0x000fe200078e00ff */
[----:B------:R-:W-:Y:S01]  /*1780*/  LEA.HI.X.SX32 R77, R77, c[0x0][0x164], 0x1, P2 ;  /* 0x000059004d4d7a11 */ /* 0x000fe200010f0eff */
[----:B------:R-:W-:Y:S01]  /*1790*/  IMAD.MOV.U32 R17, RZ, RZ, c[0x0][0x188] ;  /* 0x00006200ff117624 */ /* 0x000fe200078e00ff */
[----:B------:R-:W-:Y:S01]  /*17a0*/  LEA R73, P3, R79, c[0x0][0x160], 0x1 ;  /* 0x000058004f497a11 */ /* 0x000fe200078608ff */
[----:B------:R-:W-:Y:S01]  /*17b0*/  IMAD R44, R20, c[0x0][0x184], RZ ;  /* 0x00006100142c7a24 */ /* 0x000fe200078e02ff */
[----:B------:R-:W-:Y:S01]  /*17c0*/  LEA R75, P4, R81, c[0x0][0x160], 0x1 ;  /* 0x00005800514b7a11 */ /* 0x000fe200078808ff */
[----:B------:R-:W-:Y:S01]  /*17d0*/  IMAD R15, R4, c[0x0][0x18c], RZ ;  /* 0x00006300040f7a24 */ /* 0x000fe200078e02ff */
[----:B------:R-:W-:Y:S01]  /*17e0*/  LEA R82, P2, R21, c[0x0][0x168], 0x1 ;  /* 0x00005a0015527a11 */ /* 0x000fe200078408ff */
[----:B------:R-:W-:Y:S01]  /*17f0*/  CS2R R40, SRZ ;  /* 0x0000000000287805 */ /* 0x000fe2000001ff00 */
[----:B------:R-:W-:Y:S01]  /*1800*/  LEA R74, P1, R23, c[0x0][0x168], 0x1 ;  /* 0x00005a00174a7a11 */ /* 0x000fe200078208ff */
[----:B------:R-:W-:Y:S01]  /*1810*/  CS2R R24, SRZ ;  /* 0x0000000000187805 */ /* 0x000fe2000001ff00 */
[----:B------:R-:W-:Y:S01]  /*1820*/  LEA R76, P0, R28, c[0x0][0x168], 0x1 ;  /* 0x00005a001c4c7a11 */ /* 0x000fe200078008ff */
[----:B------:R-:W-:Y:S01]  /*1830*/  CS2R R26, SRZ ;  /* 0x00000000001a7805 */ /* 0x000fe2000001ff00 */
[----:B------:R-:W-:Y:S01]  /*1840*/  LEA.HI.X.SX32 R79, R79, c[0x0][0x164], 0x1, P3 ;  /* 0x000059004f4f7a11 */ /* 0x000fe200018f0eff */
[----:B------:R-:W-:Y:S01]  /*1850*/  IMAD.SHL.U32 R16, R16, 0x20, RZ ;  /* 0x0000002010107824 */ /* 0x000fe200078e00ff */
[----:B------:R-:W-:Y:S01]  /*1860*/  LEA.HI.X.SX32 R81, R81, c[0x0][0x164], 0x1, P4 ;  /* 0x0000590051517a11 */ /* 0x000fe200020f0eff */
[----:B------:R-:W-:Y:S01]  /*1870*/  IMAD.SHL.U32 R17, R17, 0x20, RZ ;  /* 0x0000002011117824 */ /* 0x000fe200078e00ff */
[----:B------:R-:W-:Y:S01]  /*1880*/  LEA.HI.X.SX32 R83, R21, c[0x0][0x16c], 0x1, P2 ;  /* 0x00005b0015537a11 */ /* 0x000fe200010f0eff */
[----:B------:R-:W-:Y:S01]  /*1890*/  IMAD.WIDE R44, R44, 0x2, RZ ;  /* 0x000000022c2c7825 */ /* 0x000fe200078e02ff */
[----:B------:R-:W-:-:S02]  /*18a0*/  LEA.HI.X.SX32 R87, R23, c[0x0][0x16c], 0x1, P1 ;  /* 0x00005b0017577a11 */ /* 0x000fc400008f0eff */
[----:B------:R-:W-:Y:S02]  /*18b0*/  LEA.HI.X.SX32 R85, R28, c[0x0][0x16c], 0x1, P0 ;  /* 0x00005b001c557a11 */ /* 0x000fe400000f0eff */
[----:B------:R-:W-:Y:S02]  /*18c0*/  LEA R20, P6, R22, c[0x0][0x168], 0x1 ;  /* 0x00005a0016147a11 */ /* 0x000fe400078c08ff */
[----:B------:R-:W-:Y:S02]  /*18d0*/  LEA R66, P4, R30, c[0x0][0x168], 0x1 ;  /* 0x00005a001e427a11 */ /* 0x000fe400078808ff */
[----:B------:R-:W-:Y:S02]  /*18e0*/  LEA R64, P3, R31, c[0x0][0x168], 0x1 ;  /* 0x00005a001f407a11 */ /* 0x000fe400078608ff */
[----:B------:R-:W-:Y:S02]  /*18f0*/  LEA R62, P2, R32, c[0x0][0x168], 0x1 ;  /* 0x00005a00203e7a11 */ /* 0x000fe400078408ff */
[----:B------:R-:W-:-:S02]  /*1900*/  LEA R58, P1, R59, c[0x0][0x168], 0x1 ;  /* 0x00005a003b3a7a11 */ /* 0x000fc400078208ff */
[----:B------:R-:W-:Y:S02]  /*1910*/  LEA R60, P0, R34, c[0x0][0x168], 0x1 ;  /* 0x00005a00223c7a11 */ /* 0x000fe400078008ff */
[----:B------:R-:W-:Y:S02]  /*1920*/  LEA.HI.X.SX32 R21, R22, c[0x0][0x16c], 0x1, P6 ;  /* 0x00005b0016157a11 */ /* 0x000fe400030f0eff */
[----:B------:R-:W-:Y:S02]  /*1930*/  LEA.HI.X.SX32 R69, R29, c[0x0][0x16c], 0x1, P5 ;  /* 0x00005b001d457a11 */ /* 0x000fe400028f0eff */
[----:B------:R-:W-:Y:S02]  /*1940*/  LEA.HI.X.SX32 R67, R30, c[0x0][0x16c], 0x1, P4 ;  /* 0x00005b001e437a11 */ /* 0x000fe400020f0eff */
[----:B------:R-:W-:Y:S02]  /*1950*/  LEA.HI.X.SX32 R65, R31, c[0x0][0x16c], 0x1, P3 ;  /* 0x00005b001f417a11 */ /* 0x000fe400018f0eff */
[----:B------:R-:W-:-:S02]  /*1960*/  LEA.HI.X.SX32 R63, R32, c[0x0][0x16c], 0x1, P2 ;  /* 0x00005b00203f7a11 */ /* 0x000fc400010f0eff */
[----:B------:R-:W-:Y:S02]  /*1970*/  LEA.HI.X.SX32 R59, R59, c[0x0][0x16c], 0x1, P1 ;  /* 0x00005b003b3b7a11 */ /* 0x000fe400008f0eff */
[----:B------:R-:W-:Y:S02]  /*1980*/  LEA.HI.X.SX32 R61, R34, c[0x0][0x16c], 0x1, P0 ;  /* 0x00005b00223d7a11 */ /* 0x000fe400000f0eff */
[----:B------:R-:W-:Y:S02]  /*1990*/  LEA R22, P5, R36, c[0x0][0x168], 0x1 ;  /* 0x00005a0024167a11 */ /* 0x000fe400078a08ff */
[----:B------:R-:W-:Y:S02]  /*19a0*/  LEA R35, P4, R38, c[0x0][0x168], 0x1 ;  /* 0x00005a0026237a11 */ /* 0x000fe400078808ff */
[----:B------:R-:W-:Y:S02]  /*19b0*/  LEA R33, P3, R84, c[0x0][0x168], 0x1 ;  /* 0x00005a0054217a11 */ /* 0x000fe400078608ff */
[----:B------:R-:W-:-:S02]  /*19c0*/  LEA R31, P2, R37, c[0x0][0x168], 0x1 ;  /* 0x00005a00251f7a11 */ /* 0x000fc400078408ff */
[----:B------:R-:W-:Y:S02]  /*19d0*/  LEA R48, P1, R39, c[0x0][0x168], 0x1 ;  /* 0x00005a0027307a11 */ /* 0x000fe400078208ff */
[----:B------:R-:W-:Y:S02]  /*19e0*/  LEA R50, P0, R51, c[0x0][0x168], 0x1 ;  /* 0x00005a0033327a11 */ /* 0x000fe400078008ff */
[----:B------:R-:W-:Y:S02]  /*19f0*/  LOP3.LUT R70, R9, 0x20, RZ, 0x3c, !PT ;  /* 0x0000002009467812 */ /* 0x000fe400078e3cff */
[----:B------:R-:W-:Y:S02]  /*1a00*/  LEA.HI.X.SX32 R23, R36, c[0x0][0x16c], 0x1, P5 ;  /* 0x00005b0024177a11 */ /* 0x000fe400028f0eff */
[----:B------:R-:W-:Y:S02]  /*1a10*/  LEA.HI.X.SX32 R80, R38, c[0x0][0x16c], 0x1, P4 ;  /* 0x00005b0026507a11 */ /* 0x000fe400020f0eff */
[----:B------:R-:W-:-:S02]  /*1a20*/  LEA.HI.X.SX32 R84, R84, c[0x0][0x16c], 0x1, P3 ;  /* 0x00005b0054547a11 */ /* 0x000fc400018f0eff */
[----:B------:R-:W-:Y:S02]  /*1a30*/  LEA.HI.X.SX32 R52, R37, c[0x0][0x16c], 0x1, P2 ;  /* 0x00005b0025347a11 */ /* 0x000fe400010f0eff */
[----:B------:R-:W-:Y:S02]  /*1a40*/  LEA.HI.X.SX32 R49, R39, c[0x0][0x16c], 0x1, P1 ;  /* 0x00005b0027317a11 */ /* 0x000fe400008f0eff */
[----:B------:R-:W-:Y:S02]  /*1a50*/  LEA.HI.X.SX32 R51, R51, c[0x0][0x16c], 0x1, P0 ;  /* 0x00005b0033337a11 */ /* 0x000fe400000f0eff */
.L_x_1:
[----:B------:R-:W-:Y:S02]  /*1a60*/  IADD3 R36, P1, R44, R18, RZ ;  /* 0x000000122c247210 */ /* 0x000fe40007f3e0ff */
[----:B------:R-:W-:Y:S02]  /*1a70*/  ISETP.GE.AND P2, PT, R14, UR4, PT ;  /* 0x000000040e007c0c */ /* 0x000fe4000bf46270 */
[----:B------:R-:W-:Y:S01]  /*1a80*/  ISETP.GE.AND P0, PT, R5, UR4, PT ;  /* 0x0000000405007c0c */ /* 0x000fe2000bf06270 */
[----:B------:R-:W-:Y:S01]  /*1a90*/  IMAD.X R37, R45, 0x1, R19, P1 ;  /* 0x000000012d257824 */ /* 0x000fe200008e0613 */
[----:B------:R-:W-:-:S02]  /*1aa0*/  IADD3 R38, P1, R44, R75, RZ ;  /* 0x0000004b2c267210 */ /* 0x000fc40007f3e0ff */
[----:B------:R-:W-:Y:S02]  /*1ab0*/  PRMT R32, RZ, 0x7610, R32 ;  /* 0x00007610ff207816 */ /* 0x000fe40000000020 */
[----:B------:R-:W-:Y:S01]  /*1ac0*/  PRMT R30, RZ, 0x7610, R30 ;  /* 0x00007610ff1e7816 */ /* 0x000fe2000000001e */
[----:B------:R-:W-:Y:S01]  /*1ad0*/  IMAD.X R39, R45, 0x1, R81, P1 ;  /* 0x000000012d277824 */ /* 0x000fe200008e0651 */
[----:B------:R-:W-:-:S04]  /*1ae0*/  ISETP.GE.AND P3, PT, R12, UR4, PT ;  /* 0x000000040c007c0c */ /* 0x000fc8000bf66270 */
[----:B------:R0:W2:Y:S01]  /*1af0*/  @!P2 LDG.E.U16 R32, [R38.64] ;  /* 0x000000062620a981 */ /* 0x0000a2000c1e1500 */
[----:B------:R-:W-:Y:S02]  /*1b00*/  ISETP.GE.AND P2, PT, R13, UR4, PT ;  /* 0x000000040d007c0c */ /* 0x000fe4000bf46270 */
[C---:B------:R-:W-:Y:S01]  /*1b10*/  IADD3 R46, P1, R44.reuse, R73, RZ ;  /* 0x000000492c2e7210 */ /* 0x040fe20007f3e0ff */
[----:B------:R1:W3:Y:S01]  /*1b20*/  @!P0 LDG.E.U16 R30, [R36.64] ;  /* 0x00000006241e8981 */ /* 0x0002e2000c1e1500 */
[----:B------:R-:W-:Y:S02]  /*1b30*/  IADD3 R28, P0, R44, R71, RZ ;  /* 0x000000472c1c7210 */ /* 0x000fe40007f1e0ff */
[----:B------:R-:W-:Y:S01]  /*1b40*/  PRMT R34, RZ, 0x7610, R34 ;  /* 0x00007610ff227816 */ /* 0x000fe20000000022 */
[C---:B------:R-:W-:Y:S02]  /*1b50*/  IMAD.X R47, R45.reuse, 0x1, R79, P1 ;  /* 0x000000012d2f7824 */ /* 0x040fe400008e064f */
[----:B------:R-:W-:Y:S01]  /*1b60*/  IMAD.X R29, R45, 0x1, R77, P0 ;  /* 0x000000012d1d7824 */ /* 0x000fe200000e064d */
[----:B-1----:R-:W-:-:S03]  /*1b70*/  PRMT R36, RZ, 0x7610, R36 ;  /* 0x00007610ff247816 */ /* 0x002fc60000000024 */
[----:B------:R1:W4:Y:S04]  /*1b80*/  @!P2 LDG.E.U16 R34, [R46.64] ;  /* 0x000000062e22a981 */ /* 0x000328000c1e1500 */
[----:B------:R5:W4:Y:S04]  /*1b90*/  @!P3 LDG.E.U16 R36, [R28.64] ;  /* 0x000000061c24b981 */ /* 0x000b28000c1e1500 */
[----:B------:R-:W-:Y:S01]  /*1ba0*/  BAR.SYNC.DEFER_BLOCKING 0x0 ;  /* 0x0000000000007b1d */ /* 0x000fe20000010000 */
[----:B------:R-:W-:Y:S01]  /*1bb0*/  ISETP.GE.AND P0, PT, R4, UR4, PT ;  /* 0x0000000404007c0c */ /* 0x000fe2000bf06270 */
[----:B-1----:R-:W-:Y:S01]  /*1bc0*/  IMAD.MOV.U32 R47, RZ, RZ, R52 ;  /* 0x000000ffff2f7224 */ /* 0x002fe200078e0034 */
[----:B0-----:R-:W-:Y:S01]  /*1bd0*/  PRMT R38, RZ, 0x7610, R38 ;  /* 0x00007610ff267816 */ /* 0x001fe20000000026 */
[----:B------:R-:W-:Y:S01]  /*1be0*/  IMAD.WIDE R52, R15, 0x2, R50 ;  /* 0x000000020f347825 */ /* 0x000fe200078e0232 */
[----:B------:R-:W-:-:S03]  /*1bf0*/  PRMT R78, RZ, 0x7610, R78 ;  /* 0x00007610ff4e7816 */ /* 0x000fc6000000004e */
[--C-:B------:R-:W-:Y:S01]  /*1c00*/  IMAD.MOV.U32 R46, RZ, RZ, R31.reuse ;  /* 0x000000ffff2e7224 */ /* 0x100fe200078e001f */
[----:B------:R-:W-:Y:S01]  /*1c10*/  PRMT R31, RZ, 0x7610, R31 ;  /* 0x00007610ff1f7816 */ /* 0x000fe2000000001f */
[----:B------:R-:W-:-:S04]  /*1c20*/  IMAD.WIDE R54, R15, 0x2, R48 ;  /* 0x000000020f367825 */ /* 0x000fc800078e0230 */
[----:B------:R-:W-:Y:S01]  /*1c30*/  IMAD.WIDE R56, R15, 0x2, R46 ;  /* 0x000000020f387825 */ /* 0x000fe200078e022e */
[----:B------:R-:W-:Y:S01]  /*1c40*/  PRMT R91, RZ, 0x7610, R91 ;  /* 0x00007610ff5b7816 */ /* 0x000fe2000000005b */
[----:B------:R0:W4:Y:S04]  /*1c50*/  @!P0 LDG.E.U16 R38, [R52.64] ;  /* 0x0000000634268981 */ /* 0x000128000c1e1500 */
[----:B------:R1:W4:Y:S04]  /*1c60*/  @!P0 LDG.E.U16 R31, [R54.64] ;  /* 0x00000006361f8981 */ /* 0x000328000c1e1500 */
[----:B------:R5:W4:Y:S01]  /*1c70*/  @!P0 LDG.E.U16 R78, [R56.64] ;  /* 0x00000006384e8981 */ /* 0x000b22000c1e1500 */
[----:B0-----:R-:W-:-:S02]  /*1c80*/  IMAD.MOV.U32 R52, RZ, RZ, R22 ;  /* 0x000000ffff347224 */ /* 0x001fc400078e0016 */
[----:B------:R-:W-:Y:S02]  /*1c90*/  IMAD.MOV.U32 R53, RZ, RZ, R23 ;  /* 0x000000ffff357224 */ /* 0x000fe400078e0017 */
[----:B-1----:R-:W-:Y:S02]  /*1ca0*/  IMAD.MOV.U32 R54, RZ, RZ, R35 ;  /* 0x000000ffff367224 */ /* 0x002fe400078e0023 */
[----:B------:R-:W-:Y:S02]  /*1cb0*/  IMAD.MOV.U32 R55, RZ, RZ, R80 ;  /* 0x000000ffff377224 */ /* 0x000fe400078e0050 */
[----:B------:R-:W-:Y:S01]  /*1cc0*/  IMAD.WIDE R92, R15, 0x2, R52 ;  /* 0x000000020f5c7825 */ /* 0x000fe200078e0234 */
[----:B------:R-:W-:-:S03]  /*1cd0*/  PRMT R80, RZ, 0x7610, R80 ;  /* 0x00007610ff507816 */ /* 0x000fc60000000050 */
[----:B-----5:R-:W-:Y:S01]  /*1ce0*/  IMAD.MOV.U32 R56, RZ, RZ, R33 ;  /* 0x000000ffff387224 */ /* 0x020fe200078e0021 */
[----:B------:R-:W-:Y:S01]  /*1cf0*/  PRMT R89, RZ, 0x7610, R89 ;  /* 0x00007610ff597816 */ /* 0x000fe20000000059 */
[----:B------:R-:W-:Y:S01]  /*1d00*/  IMAD.MOV.U32 R57, RZ, RZ, R84 ;  /* 0x000000ffff397224 */ /* 0x000fe200078e0054 */
[----:B------:R0:W5:Y:S01]  /*1d10*/  @!P0 LDG.E.U16 R91, [R92.64] ;  /* 0x000000065c5b8981 */ /* 0x000162000c1e1500 */
[----:B------:R-:W-:Y:S01]  /*1d20*/  IMAD.WIDE R28, R15, 0x2, R54 ;  /* 0x000000020f1c7825 */ /* 0x000fe200078e0236 */
[----:B------:R-:W-:-:S03]  /*1d30*/  PRMT R88, RZ, 0x7610, R88 ;  /* 0x00007610ff587816 */ /* 0x000fc60000000058 */
[C---:B------:R-:W-:Y:S01]  /*1d40*/  IMAD.WIDE R22, R15.reuse, 0x2, R56 ;  /* 0x000000020f167825 */ /* 0x040fe200078e0238 */
[----:B------:R1:W5:Y:S01]  /*1d50*/  @!P0 LDG.E.U16 R80, [R28.64] ;  /* 0x000000061c508981 */ /* 0x000362000c1e1500 */
[----:B------:R-:W-:Y:S02]  /*1d60*/  PRMT R90, RZ, 0x7610, R90 ;  /* 0x00007610ff5a7816 */ /* 0x000fe4000000005a */
[C---:B0-----:R-:W-:Y:S01]  /*1d70*/  IMAD.WIDE R92, R15.reuse, 0x2, R58 ;  /* 0x000000020f5c7825 */ /* 0x041fe200078e023a */
[----:B------:R0:W5:Y:S04]  /*1d80*/  @!P0 LDG.E.U16 R89, [R22.64] ;  /* 0x0000000616598981 */ /* 0x000168000c1e1500 */
[----:B------:R0:W5:Y:S01]  /*1d90*/  @!P0 LDG.E.U16 R88, [R92.64] ;  /* 0x000000065c588981 */ /* 0x000162000c1e1500 */
[----:B-1----:R-:W-:Y:S01]  /*1da0*/  IMAD.WIDE R28, R15, 0x2, R60 ;  /* 0x000000020f1c7825 */ /* 0x002fe200078e023c */
[----:B0-----:R-:W-:-:S03]  /*1db0*/  PRMT R23, RZ, 0x7610, R23 ;  /* 0x00007610ff177816 */ /* 0x001fc60000000017 */
[----:B------:R-:W-:Y:S01]  /*1dc0*/  IMAD.MOV.U32 R84, RZ, RZ, R76 ;  /* 0x000000ffff547224 */ /* 0x000fe200078e004c */
[----:B------:R0:W5:Y:S01]  /*1dd0*/  @!P0 LDG.E.U16 R90, [R28.64] ;  /* 0x000000061c5a8981 */ /* 0x000162000c1e1500 */
[C---:B------:R-:W-:Y:S01]  /*1de0*/  IMAD.WIDE R92, R15.reuse, 0x2, R64 ;  /* 0x000000020f5c7825 */ /* 0x040fe200078e0240 */
[----:B------:R-:W-:Y:S02]  /*1df0*/  PRMT R22, RZ, 0x7610, R22 ;  /* 0x00007610ff167816 */ /* 0x000fe40000000016 */
[----:B------:R-:W-:Y:S02]  /*1e00*/  PRMT R76, RZ, 0x7610, R76 ;  /* 0x00007610ff4c7816 */ /* 0x000fe4000000004c */
[----:B------:R1:W5:Y:S01]  /*1e10*/  @!P0 LDG.E.U16 R23, [R92.64] ;  /* 0x000000065c178981 */ /* 0x000362000c1e1500 */
[----:B0-----:R-:W-:Y:S01]  /*1e20*/  IMAD.WIDE R28, R15, 0x2, R62 ;  /* 0x000000020f1c7825 */ /* 0x001fe200078e023e */
[----:B------:R-:W-:-:S04]  /*1e30*/  PRMT R33, RZ, 0x7610, R33 ;  /* 0x00007610ff217816 */ /* 0x000fc80000000021 */
[----:B------:R0:W5:Y:S01]  /*1e40*/  @!P0 LDG.E.U16 R22, [R28.64] ;  /* 0x000000061c168981 */ /* 0x000162000c1e1500 */
[----:B-1----:R-:W-:Y:S01]  /*1e50*/  IMAD.WIDE R92, R15, 0x2, R84 ;  /* 0x000000020f5c7825 */ /* 0x002fe200078e0254 */
[----:B------:R-:W-:-:S04]  /*1e60*/  PRMT R35, RZ, 0x7610, R35 ;  /* 0x00007610ff237816 */ /* 0x000fc80000000023 */
[----:B------:R1:W5:Y:S01]  /*1e70*/  @!P0 LDG.E.U16 R76, [R92.64] ;  /* 0x000000065c4c8981 */ /* 0x000362000c1e1500 */
[----:B0-----:R-:W-:Y:S01]  /*1e80*/  IMAD.WIDE R28, R15, 0x2, R66 ;  /* 0x000000020f1c7825 */ /* 0x001fe200078e0242 */
[----:B------:R-:W-:-:S04]  /*1e90*/  PRMT R37, RZ, 0x7610, R37 ;  /* 0x00007610ff257816 */ /* 0x000fc80000000025 */
[----:B------:R0:W5:Y:S01]  /*1ea0*/  @!P0 LDG.E.U16 R33, [R28.64] ;  /* 0x000000061c218981 */ /* 0x000162000c1e1500 */
[----:B-1----:R-:W-:Y:S02]  /*1eb0*/  IMAD.MOV.U32 R92, RZ, RZ, R20 ;  /* 0x000000ffff5c7224 */ /* 0x002fe400078e0014 */
[----:B------:R-:W-:Y:S02]  /*1ec0*/  IMAD.MOV.U32 R93, RZ, RZ, R21 ;  /* 0x000000ffff5d7224 */ /* 0x000fe400078e0015 */
[----:B------:R-:W-:Y:S02]  /*1ed0*/  IMAD.MOV.U32 R86, RZ, RZ, R74 ;  /* 0x000000ffff567224 */ /* 0x000fe400078e004a */
[----:B------:R-:W-:-:S04]  /*1ee0*/  IMAD.WIDE R20, R15, 0x2, R92 ;  /* 0x000000020f147825 */ /* 0x000fc800078e025c */
[----:B0-----:R-:W-:Y:S01]  /*1ef0*/  IMAD.WIDE R28, R15, 0x2, R68 ;  /* 0x000000020f1c7825 */ /* 0x001fe200078e0244 */
[----:B------:R-:W-:Y:S01]  /*1f00*/  PRMT R74, RZ, 0x7610, R74 ;  /* 0x00007610ff4a7816 */ /* 0x000fe2000000004a */
[----:B------:R0:W5:Y:S01]  /*1f10*/  @!P0 LDG.E.U16 R37, [R20.64] ;  /* 0x0000000614258981 */ /* 0x000162000c1e1500 */
[----:B------:R-:W-:-:S03]  /*1f20*/  PRMT R39, RZ, 0x7610, R39 ;  /* 0x00007610ff277816 */ /* 0x000fc60000000027 */
[----:B------:R1:W5:Y:S01]  /*1f30*/  @!P0 LDG.E.U16 R35, [R28.64] ;  /* 0x000000061c238981 */ /* 0x000362000c1e1500 */
[----:B0-----:R-:W-:-:S04]  /*1f40*/  IMAD.WIDE R20, R15, 0x2, R82 ;  /* 0x000000020f147825 */ /* 0x001fc800078e0252 */
[----:B-1----:R-:W-:Y:S01]  /*1f50*/  IMAD.WIDE R28, R15, 0x2, R86 ;  /* 0x000000020f1c7825 */ /* 0x002fe200078e0256 */
[----:B------:R-:W5:Y:S04]  /*1f60*/  @!P0 LDG.E.U16 R39, [R20.64] ;  /* 0x0000000614278981 */ /* 0x000f68000c1e1500 */
[----:B------:R-:W5:Y:S01]  /*1f70*/  @!P0 LDG.E.U16 R74, [R28.64] ;  /* 0x000000061c4a8981 */ /* 0x000f62000c1e1500 */
[----:B------:R-:W-:-:S04]  /*1f80*/  IADD3 R72, R72, -0x1, RZ ;  /* 0xffffffff48487810 */ /* 0x000fc80007ffe0ff */
[----:B------:R-:W-:Y:S01]  /*1f90*/  ISETP.NE.U32.AND P0, PT, R72, RZ, PT ;  /* 0x000000ff4800720c */ /* 0x000fe20003f05070 */
[----:B------:R-:W-:Y:S01]  /*1fa0*/  IMAD.WIDE R84, R16, 0x2, R84 ;  /* 0x0000000210547825 */ /* 0x000fe200078e0254 */
[----:B------:R-:W-:-:S03]  /*1fb0*/  UIADD3 UR4, UR4, -0x20, URZ ;  /* 0xffffffe004047890 */ /* 0x000fc6000fffe03f */
[----:B------:R-:W-:-:S04]  /*1fc0*/  IMAD.WIDE R52, R16, 0x2, R52 ;  /* 0x0000000210347825 */ /* 0x000fc800078e0234 */
        /* <DEDUP_REMOVED lines=8> */
[----:B------:R-:W-:Y:S01]  /*2050*/  IMAD.WIDE R62, R16, 0x2, R62 ;  /* 0x00000002103e7825 */ /* 0x000fe200078e023e */
[----:B--2---:R-:W-:Y:S04]  /*2060*/  STS.U16 [R9+0x1100], R32 ;  /* 0x0011002009007388 */ /* 0x004fe80000000400 */
[----:B---3--:R-:W-:Y:S04]  /*2070*/  STS.U16 [R9+0x1000], R30 ;  /* 0x0010001e09007388 */ /* 0x008fe80000000400 */
[----:B----4-:R-:W-:Y:S04]  /*2080*/  STS.U16 [R9+0x1200], R34 ;  /* 0x0012002209007388 */ /* 0x010fe80000000400 */
[----:B------:R-:W-:Y:S04]  /*2090*/  STS.U16 [R9+0x1300], R36 ;  /* 0x0013002409007388 */ /* 0x000fe80000000400 */
[----:B------:R-:W-:Y:S04]  /*20a0*/  STS.U16 [R9], R38 ;  /* 0x0000002609007388 */ /* 0x000fe80000000400 */
[----:B------:R-:W-:Y:S04]  /*20b0*/  STS.U16 [R9+0x200], R78 ;  /* 0x0002004e09007388 */ /* 0x000fe80000000400 */
[----:B-----5:R-:W-:Y:S04]  /*20c0*/  STS.U16 [R9+0x400], R80 ;  /* 0x0004005009007388 */ /* 0x020fe80000000400 */
[----:B------:R-:W-:Y:S04]  /*20d0*/  STS.U16 [R9+0x600], R90 ;  /* 0x0006005a09007388 */ /* 0x000fe80000000400 */
[----:B------:R-:W-:Y:S04]  /*20e0*/  STS.U16 [R9+0x800], R22 ;  /* 0x0008001609007388 */ /* 0x000fe80000000400 */
[----:B------:R0:W-:Y:S04]  /*20f0*/  STS.U16 [R9+0xc00], R76 ;  /* 0x000c004c09007388 */ /* 0x0001e80000000400 */
[----:B------:R-:W-:Y:S04]  /*2100*/  STS.U16 [R9+0xa00], R33 ;  /* 0x000a002109007388 */ /* 0x000fe80000000400 */
[----:B------:R-:W-:Y:S04]  /*2110*/  STS.U16 [R9+0xe00], R37 ;  /* 0x000e002509007388 */ /* 0x000fe80000000400 */
[----:B------:R-:W-:Y:S04]  /*2120*/  STS.U16 [R70+0x100], R31 ;  /* 0x0001001f46007388 */ /* 0x000fe80000000400 */
[----:B------:R-:W-:Y:S04]  /*2130*/  STS.U16 [R70+0x300], R89 ;  /* 0x0003005946007388 */ /* 0x000fe80000000400 */
[----:B------:R-:W-:Y:S04]  /*2140*/  STS.U16 [R70+0x500], R91 ;  /* 0x0005005b46007388 */ /* 0x000fe80000000400 */
[----:B------:R-:W-:Y:S04]  /*2150*/  STS.U16 [R70+0x700], R88 ;  /* 0x0007005846007388 */ /* 0x000fe80000000400 */
[----:B------:R-:W-:Y:S04]  /*2160*/  STS.U16 [R70+0x900], R23 ;  /* 0x0009001746007388 */ /* 0x000fe80000000400 */
[----:B------:R-:W-:Y:S04]  /*2170*/  STS.U16 [R70+0xb00], R35 ;  /* 0x000b002346007388 */ /* 0x000fe80000000400 */
[----:B------:R1:W-:Y:S04]  /*2180*/  STS.U16 [R70+0xd00], R74 ;  /* 0x000d004a46007388 */ /* 0x0003e80000000400 */
[----:B------:R-:W-:Y:S04]  /*2190*/  STS.U16 [R70+0xf00], R39 ;  /* 0x000f002746007388 */ /* 0x000fe80000000400 */
[----:B------:R-:W-:Y:S06]  /*21a0*/  BAR.SYNC.DEFER_BLOCKING 0x0 ;  /* 0x0000000000007b1d */ /* 0x000fec0000010000 */
[----:B------:R-:W-:Y:S04]  /*21b0*/  LDSM.16.MT88.4 R32, [R11+0x1000] ;  /* 0x001000000b20783b */ /* 0x000fe80000004200 */
[----:B------:R-:W2:Y:S04]  /*21c0*/  LDSM.16.M88.4 R20, [R10] ;  /* 0x000000000a14783b */ /* 0x000ea80000000200 */
[----:B------:R-:W3:Y:S04]  /*21d0*/  LDSM.16.M88.4 R36, [R10+0x800] ;  /* 0x000800000a24783b */ /* 0x000ee80000000200 */
[----:B------:R-:W4:Y:S01]  /*21e0*/  LDSM.16.MT88.4 R28, [R11+0x1200] ;  /* 0x001200000b1c783b */ /* 0x000f220000004200 */
[----:B0-----:R-:W-:-:S02]  /*21f0*/  IMAD.MOV.U32 R76, RZ, RZ, R84 ;  /* 0x000000ffff4c7224 */ /* 0x001fc400078e0054 */
[----:B-1----:R-:W-:Y:S02]  /*2200*/  IMAD.MOV.U32 R74, RZ, RZ, R86 ;  /* 0x000000ffff4a7224 */ /* 0x002fe400078e0056 */
[C---:B------:R-:W-:Y:S01]  /*2210*/  IMAD.WIDE R58, R16.reuse, 0x2, R58 ;  /* 0x00000002103a7825 */ /* 0x040fe200078e023a */
[C---:B--2---:R-:W-:Y:S08]  /*2220*/  HMMA.16816.F32 R40, R32.reuse, R20, R40 ;  /* 0x000000142028723c */ /* 0x044ff00000001828 */
[----:B---3--:R-:W-:Y:S01]  /*2230*/  HMMA.16816.F32 R24, R32, R36, R24 ;  /* 0x000000242018723c */ /* 0x008fe20000001818 */
[----:B------:R-:W-:-:S04]  /*2240*/  IMAD.WIDE R20, R16, 0x2, R92 ;  /* 0x0000000210147825 */ /* 0x000fc800078e025c */
[----:B------:R-:W-:-:S04]  /*2250*/  IMAD.WIDE R60, R16, 0x2, R60 ;  /* 0x00000002103c7825 */ /* 0x000fc800078e023c */
[----:B------:R-:W-:Y:S02]  /*2260*/  IMAD.MOV.U32 R35, RZ, RZ, R54 ;  /* 0x000000ffff237224 */ /* 0x000fe400078e0036 */
[----:B------:R-:W-:Y:S02]  /*2270*/  IMAD.MOV.U32 R80, RZ, RZ, R55 ;  /* 0x000000ffff507224 */ /* 0x000fe400078e0037 */
[----:B------:R-:W-:-:S03]  /*2280*/  IMAD.MOV.U32 R33, RZ, RZ, R56 ;  /* 0x000000ffff217224 */ /* 0x000fc600078e0038 */
[----:B----4-:R-:W-:Y:S01]  /*2290*/  HMMA.16816.F32 R40, R28, R22, R40 ;  /* 0x000000161c28723c */ /* 0x010fe20000001828 */
[----:B------:R-:W-:Y:S02]  /*22a0*/  IMAD.MOV.U32 R84, RZ, RZ, R57 ;  /* 0x000000ffff547224 */ /* 0x000fe400078e0039 */
[----:B------:R-:W-:-:S05]  /*22b0*/  IMAD.WIDE R48, R16, 0x2, R48 ;  /* 0x0000000210307825 */ /* 0x000fca00078e0230 */
[----:B------:R-:W-:Y:S01]  /*22c0*/  HMMA.16816.F32 R24, R28, R38, R24 ;  /* 0x000000261c18723c */ /* 0x000fe20000001818 */
[----:B------:R-:W-:Y:S02]  /*22d0*/  IMAD.MOV.U32 R22, RZ, RZ, R52 ;  /* 0x000000ffff167224 */ /* 0x000fe400078e0034 */
[----:B------:R-:W-:Y:S02]  /*22e0*/  IMAD.MOV.U32 R23, RZ, RZ, R53 ;  /* 0x000000ffff177224 */ /* 0x000fe400078e0035 */
[----:B------:R-:W-:Y:S02]  /*22f0*/  IMAD.MOV.U32 R52, RZ, RZ, R47 ;  /* 0x000000ffff347224 */ /* 0x000fe400078e002f */
[----:B------:R-:W-:Y:S02]  /*2300*/  IMAD.MOV.U32 R31, RZ, RZ, R46 ;  /* 0x000000ffff1f7224 */ /* 0x000fe400078e002e */
[----:B------:R-:W-:-:S04]  /*2310*/  IMAD.WIDE R50, R16, 0x2, R50 ;  /* 0x0000000210327825 */ /* 0x000fc800078e0232 */
[----:B------:R-:W-:Y:S01]  /*2320*/  IMAD.WIDE R44, R17, 0x2, R44 ;  /* 0x00000002112c7825 */ /* 0x000fe200078e022c */
[----:B------:R-:W-:Y:S05]  /*2330*/  @P0 BRA `(.L_x_1) ;  /* 0xfffff72000000947 */ /* 0x000fea000383ffff */
[----:B------:R-:W-:-:S05]  /*2340*/  NOP ;  /* 0x0000000000007918 */ /* 0x000fca0000000000 */
[----:B------:R-:W-:Y:S02]  /*2350*/  F2FP.PACK_AB R27, R27, R43 ;  /* 0x0000002b1b1b723e */ /* 0x000fe400000000ff */
[----:B------:R-:W-:Y:S02]  /*2360*/  F2FP.PACK_AB R26, R26, R42 ;  /* 0x0000002a1a1a723e */ /* 0x000fe400000000ff */
[----:B------:R-:W-:Y:S02]  /*2370*/  F2FP.PACK_AB R25, R25, R41 ;  /* 0x000000291919723e */ /* 0x000fe400000000ff */
[----:B------:R-:W-:Y:S02]  /*2380*/  F2FP.PACK_AB R24, R24, R40 ;  /* 0x000000281818723e */ /* 0x000fe400000000ff */
.L_x_0:
[----:B------:R-:W-:Y:S01]  /*2390*/  BAR.SYNC.DEFER_BLOCKING 0x0 ;  /* 0x0000000000007b1d */ /* 0x000fe20000010000 */
[----:B------:R-:W-:Y:S01]  /*23a0*/  IMAD.SHL.U32 R3, R3, 0x4, RZ ;  /* 0x0000000403037824 */ /* 0x000fe200078e00ff */
[----:B------:R-:W-:Y:S01]  /*23b0*/  LOP3.LUT R10, R7, 0x1c, R0, 0xf8, !PT ;  /* 0x0000001c070a7812 */ /* 0x000fe200078ef800 */
[----:B------:R-:W-:Y:S01]  /*23c0*/  IMAD.MOV.U32 R15, RZ, RZ, c[0x0][0x198] ;  /* 0x00006600ff0f7624 */ /* 0x000fe200078e00ff */
[----:B------:R-:W-:-:S02]  /*23d0*/  LOP3.LUT R9, R6, 0x600, RZ, 0xc0, !PT ;  /* 0x0000060006097812 */ /* 0x000fc400078ec0ff */
[----:B------:R-:W-:Y:S02]  /*23e0*/  LOP3.LUT R7, R10, R3, RZ, 0xfc, !PT ;  /* 0x000000030a077212 */ /* 0x000fe400078efcff */
[----:B------:R-:W-:Y:S01]  /*23f0*/  ISETP.GE.AND P0, PT, R2, c[0x0][0x178], PT ;  /* 0x00005e0002007a0c */ /* 0x000fe20003f06270 */
[----:B------:R-:W-:Y:S01]  /*2400*/  IMAD R3, R4, 0x4, R9 ;  /* 0x0000000404037824 */ /* 0x000fe200078e0209 */
[C---:B------:R-:W-:Y:S01]  /*2410*/  LOP3.LUT R4, R7.reuse, 0x40, RZ, 0x3c, !PT ;  /* 0x0000004007047812 */ /* 0x040fe200078e3cff */
[----:B------:R-:W-:Y:S01]  /*2420*/  IMAD R2, R2, c[0x0][0x194], RZ ;  /* 0x0000650002027a24 */ /* 0x000fe200078e02ff */
[C---:B------:R-:W-:Y:S02]  /*2430*/  LOP3.LUT R9, R7.reuse, 0x20, RZ, 0x3c, !PT ;  /* 0x0000002007097812 */ /* 0x040fe400078e3cff */
[----:B------:R-:W-:Y:S02]  /*2440*/  LOP3.LUT R6, R7, 0x60, RZ, 0x3c, !PT ;  /* 0x0000006007067812 */ /* 0x000fe400078e3cff */
[----:B------:R-:W-:-:S02]  /*2450*/  LOP3.LUT R10, R3, 0x60, R0, 0x78, !PT ;  /* 0x00000060030a7812 */ /* 0x000fc400078e7800 */
[----:B------:R-:W-:Y:S02]  /*2460*/  LOP3.LUT R3, R8, R5, RZ, 0xfc, !PT ;  /* 0x0000000508037212 */ /* 0x000fe400078efcff */
[C---:B------:R-:W-:Y:S02]  /*2470*/  LEA R17, P2, R2.reuse, c[0x0][0x170], 0x1 ;  /* 0x00005c0002117a11 */ /* 0x040fe400078408ff */
[----:B------:R-:W-:Y:S01]  /*2480*/  ISETP.LT.AND P1, PT, R3, c[0x0][0x17c], !P0 ;  /* 0x00005f0003007a0c */ /* 0x000fe20004721270 */
[----:B------:R0:W-:Y:S01]  /*2490*/  STS [R7], R24 ;  /* 0x0000001807007388 */ /* 0x0001e20000000800 */
[----:B------:R-:W-:Y:S02]  /*24a0*/  LEA.HI.X.SX32 R18, R2, c[0x0][0x174], 0x1, P2 ;  /* 0x00005d0002127a11 */ /* 0x000fe400010f0eff */
[----:B------:R-:W-:Y:S01]  /*24b0*/  LEA.HI R0, R0, R8, RZ, 0x1c ;  /* 0x0000000800007211 */ /* 0x000fe200078fe0ff */
[----:B------:R1:W-:Y:S01]  /*24c0*/  STS [R4+0x400], R25 ;  /* 0x0004001904007388 */ /* 0x0003e20000000800 */
[----:B------:R-:W-:-:S02]  /*24d0*/  LOP3.LUT R13, R8, 0x30, R5, 0xfe, !PT ;  /* 0x00000030080d7812 */ /* 0x000fc400078efe05 */
[--C-:B------:R-:W-:Y:S01]  /*24e0*/  LOP3.LUT R11, R8, 0x20, R5.reuse, 0xfe, !PT ;  /* 0x00000020080b7812 */ /* 0x100fe200078efe05 */
[----:B------:R2:W-:Y:S01]  /*24f0*/  STS [R9+0x200], R26 ;  /* 0x0002001a09007388 */ /* 0x0005e20000000800 */
[----:B------:R-:W-:Y:S01]  /*2500*/  IADD3 R0, R0, 0x38, RZ ;  /* 0x0000003800007810 */ /* 0x000fe20007ffe0ff */
[----:B0-----:R-:W-:Y:S02]  /*2510*/  IMAD R7, R3, c[0x0][0x198], RZ ;  /* 0x0000660003077a24 */ /* 0x001fe400078e02ff */
[----:B------:R0:W-:Y:S01]  /*2520*/  STS [R6+0x600], R27 ;  /* 0x0006001b06007388 */ /* 0x0001e20000000800 */
[----:B-1----:R-:W-:Y:S01]  /*2530*/  LOP3.LUT R4, R8, 0x28, R5, 0xfe, !PT ;  /* 0x0000002808047812 */ /* 0x002fe200078efe05 */
[----:B------:R-:W-:Y:S02]  /*2540*/  IMAD R12, R15, 0x20, R7 ;  /* 0x000000200f0c7824 */ /* 0x000fe400078e0207 */
[----:B------:R-:W-:Y:S01]  /*2550*/  BAR.SYNC.DEFER_BLOCKING 0x0 ;  /* 0x0000000000007b1d */ /* 0x000fe20000010000 */
[----:B------:R-:W-:Y:S01]  /*2560*/  LEA R2, P2, R7, R17, 0x1 ;  /* 0x0000001107027211 */ /* 0x000fe200078408ff */
[----:B------:R-:W-:Y:S01]  /*2570*/  IMAD R16, R0, c[0x0][0x198], RZ ;  /* 0x0000660000107a24 */ /* 0x000fe200078e02ff */
[----:B--2---:R-:W-:Y:S01]  /*2580*/  LOP3.LUT R9, R8, 0x8, R5, 0xfe, !PT ;  /* 0x0000000808097812 */ /* 0x004fe200078efe05 */
[----:B------:R-:W-:Y:S01]  /*2590*/  IMAD R14, R15, 0x8, R12 ;  /* 0x000000080f0e7824 */ /* 0x000fe200078e020c */
[----:B------:R-:W-:-:S02]  /*25a0*/  LEA.HI.X.SX32 R3, R7, R18, 0x1, P2 ;  /* 0x0000001207037211 */ /* 0x000fc400010f0eff */
[C-C-:B0-----:R-:W-:Y:S01]  /*25b0*/  LOP3.LUT R6, R8.reuse, 0x18, R5.reuse, 0xfe, !PT ;  /* 0x0000001808067812 */ /* 0x141fe200078efe05 */
[----:B------:R-:W-:Y:S01]  /*25c0*/  IMAD R15, R15, 0x8, R14 ;  /* 0x000000080f0f7824 */ /* 0x000fe200078e020e */
[----:B------:R-:W-:Y:S01]  /*25d0*/  LOP3.LUT R8, R8, 0x10, R5, 0xfe, !PT ;  /* 0x0000001008087812 */ /* 0x000fe200078efe05 */
[C---:B------:R-:W-:Y:S01]  /*25e0*/  IMAD R5, R9.reuse, c[0x0][0x198], RZ ;  /* 0x0000660009057a24 */ /* 0x040fe200078e02ff */
[----:B------:R-:W-:Y:S01]  /*25f0*/  ISETP.LT.AND P3, PT, R9, c[0x0][0x17c], !P0 ;  /* 0x00005f0009007a0c */ /* 0x000fe20004761270 */
[----:B------:R-:W-:Y:S01]  /*2600*/  IMAD R9, R6, c[0x0][0x198], RZ ;  /* 0x0000660006097a24 */ /* 0x000fe200078e02ff */
[----:B------:R-:W-:Y:S02]  /*2610*/  ISETP.LT.AND P2, PT, R4, c[0x0][0x17c], !P0 ;  /* 0x00005f0004007a0c */ /* 0x000fe40004741270 */
[C---:B------:R-:W-:Y:S01]  /*2620*/  ISETP.LT.AND P5, PT, R8.reuse, c[0x0][0x17c], !P0 ;  /* 0x00005f0008007a0c */ /* 0x040fe200047a1270 */
[----:B------:R-:W-:Y:S01]  /*2630*/  IMAD R8, R8, c[0x0][0x198], RZ ;  /* 0x0000660008087a24 */ /* 0x000fe200078e02ff */
[----:B------:R-:W-:Y:S01]  /*2640*/  ISETP.LT.AND P4, PT, R6, c[0x0][0x17c], !P0 ;  /* 0x00005f0006007a0c */ /* 0x000fe20004781270 */
[----:B------:R-:W0:Y:S04]  /*2650*/  LDS R19, [R10] ;  /* 0x000000000a137984 */ /* 0x000e280000000800 */
[----:B------:R-:W1:Y:S04]  /*2660*/  LDS R21, [R10+0x80] ;  /* 0x000080000a157984 */ /* 0x000e680000000800 */
[----:B------:R-:W2:Y:S04]  /*2670*/  LDS R23, [R10+0x100] ;  /* 0x000100000a177984 */ /* 0x000ea80000000800 */
[----:B------:R3:W4:Y:S02]  /*2680*/  LDS R25, [R10+0x180] ;  /* 0x000180000a197984 */ /* 0x0007240000000800 */
[----:B---3--:R-:W-:-:S02]  /*2690*/  LEA R10, P6, R14, R17, 0x1 ;  /* 0x000000110e0a7211 */ /* 0x008fc400078c08ff */
[----:B0-----:R0:W-:Y:S01]  /*26a0*/  @P1 STG.E.U16 [R2.64], R19 ;  /* 0x0000001302001986 */ /* 0x0011e2000c101506 */
[----:B------:R-:W-:-:S04]  /*26b0*/  LEA R4, P1, R5, R17, 0x1 ;  /* 0x0000001105047211 */ /* 0x000fc800078208ff */
[----:B------:R-:W-:-:S05]  /*26c0*/  LEA.HI.X.SX32 R5, R5, R18, 0x1, P1 ;  /* 0x0000001205057211 */ /* 0x000fca00008f0eff */
[----:B-1----:R1:W-:Y:S01]  /*26d0*/  @P3 STG.E.U16 [R4.64], R21 ;  /* 0x0000001504003986 */ /* 0x0023e2000c101506 */
[CC--:B------:R-:W-:Y:S02]  /*26e0*/  LEA R6, P3, R9.reuse, R17.reuse, 0x1 ;  /* 0x0000001109067211 */ /* 0x0c0fe400078608ff */
[CC--:B0-----:R-:W-:Y:S02]  /*26f0*/  LEA R2, P1, R8.reuse, R17.reuse, 0x1 ;  /* 0x0000001108027211 */ /* 0x0c1fe400078208ff */
[-C--:B------:R-:W-:Y:S02]  /*2700*/  LEA.HI.X.SX32 R7, R9, R18.reuse, 0x1, P3 ;  /* 0x0000001209077211 */ /* 0x080fe400018f0eff */
[-C--:B------:R-:W-:Y:S02]  /*2710*/  LEA.HI.X.SX32 R3, R8, R18.reuse, 0x1, P1 ;  /* 0x0000001208037211 */ /* 0x080fe400008f0eff */
[C---:B------:R-:W-:Y:S02]  /*2720*/  LEA R8, P1, R12.reuse, R17, 0x1 ;  /* 0x000000110c087211 */ /* 0x040fe400078208ff */
[----:B------:R-:W-:Y:S01]  /*2730*/  ISETP.LT.AND P3, PT, R11, c[0x0][0x17c], !P0 ;  /* 0x00005f000b007a0c */ /* 0x000fe20004761270 */
[----:B--2---:R0:W-:Y:S01]  /*2740*/  @P5 STG.E.U16 [R2.64], R23 ;  /* 0x0000001702005986 */ /* 0x0041e2000c101506 */
[----:B------:R-:W-:-:S02]  /*2750*/  LEA.HI.X.SX32 R9, R12, R18, 0x1, P1 ;  /* 0x000000120c097211 */ /* 0x000fc400008f0eff */
[----:B-1----:R-:W-:Y:S01]  /*2760*/  LEA R4, P1, R15, R17, 0x1 ;  /* 0x000000110f047211 */ /* 0x002fe200078208ff */
[----:B----4-:R0:W-:Y:S01]  /*2770*/  @P4 STG.E.U16 [R6.64], R25 ;  /* 0x0000001906004986 */ /* 0x0101e2000c101506 */
[----:B------:R-:W-:Y:S02]  /*2780*/  PRMT R19, R19, 0x7632, R19 ;  /* 0x0000763213137816 */ /* 0x000fe40000000013 */
[-C--:B------:R-:W-:Y:S02]  /*2790*/  LEA.HI.X.SX32 R5, R15, R18.reuse, 0x1, P1 ;  /* 0x000000120f057211 */ /* 0x080fe400008f0eff */
[----:B------:R-:W-:Y:S02]  /*27a0*/  ISETP.LT.AND P1, PT, R13, c[0x0][0x17c], !P0 ;  /* 0x00005f000d007a0c */ /* 0x000fe40004721270 */
[----:B------:R-:W-:Y:S01]  /*27b0*/  ISETP.LT.AND P0, PT, R0, c[0x0][0x17c], !P0 ;  /* 0x00005f0000007a0c */ /* 0x000fe20004701270 */
[----:B------:R0:W-:Y:S01]  /*27c0*/  @P3 STG.E.U16 [R8.64], R19 ;  /* 0x0000001308003986 */ /* 0x0001e2000c101506 */
[----:B------:R-:W-:-:S02]  /*27d0*/  LEA.HI.X.SX32 R11, R14, R18, 0x1, P6 ;  /* 0x000000120e0b7211 */ /* 0x000fc400030f0eff */
[----:B------:R-:W-:Y:S02]  /*27e0*/  PRMT R21, R21, 0x7632, R21 ;  /* 0x0000763215157816 */ /* 0x000fe40000000015 */
[----:B------:R-:W-:Y:S02]  /*27f0*/  PRMT R0, R23, 0x7632, R0 ;  /* 0x0000763217007816 */ /* 0x000fe40000000000 */
[C---:B------:R-:W-:Y:S01]  /*2800*/  LEA R12, P6, R16.reuse, R17, 0x1 ;  /* 0x00000011100c7211 */ /* 0x040fe200078c08ff */
[----:B------:R0:W-:Y:S03]  /*2810*/  @P2 STG.E.U16 [R10.64], R21 ;  /* 0x000000150a002986 */ /* 0x0001e6000c101506 */
[----:B------:R-:W-:Y:S01]  /*2820*/  LEA.HI.X.SX32 R13, R16, R18, 0x1, P6 ;  /* 0x00000012100d7211 */ /* 0x000fe200030f0eff */
[----:B------:R0:W-:Y:S01]  /*2830*/  @P1 STG.E.U16 [R4.64], R0 ;  /* 0x0000000004001986 */ /* 0x0001e2000c101506 */
[----:B------:R-:W-:Y:S07]  /*2840*/  @!P0 EXIT ;  /* 0x000000000000894d */ /* 0x000fee0003800000 */
[----:B0-----:R-:W-:-:S05]  /*2850*/  PRMT R6, R25, 0x7632, R6 ;  /* 0x0000763219067816 */ /* 0x001fca0000000006 */
[----:B------:R-:W-:Y:S01]  /*2860*/  STG.E.U16 [R12.64], R6 ;  /* 0x000000060c007986 */ /* 0x000fe2000c101506 */
[----:B------:R-:W-:Y:S05]  /*2870*/  EXIT ;  /* 0x000000000000794d */ /* 0x000fea0003800000 */
.L_x_2:
[----:B------:R-:W-:-:S00]  /*2880*/  BRA `(.L_x_2) ;  /* 0xfffffff000007947 */ /* 0x000fc0000383ffff */
[----:B------:R-:W-:-:S00]  /*2890*/  NOP ;  /* 0x0000000000007918 */ /* 0x000fc00000000000 */
        /* <DEDUP_REMOVED lines=14> */
.L_x_3:


//--------------------- .nv.shared.matmul_kernel  --------------------------
	.section	.nv.shared.matmul_kernel,"aw",@nobits
	.sectionflags	@""
	.align	16
